//
// Generated by NVIDIA NVVM Compiler
//
// Compiler Build ID: CL-36424714
// Cuda compilation tools, release 13.0, V13.0.88
// Based on NVVM 20.0.0
//

.version 9.0
.target sm_100
.address_size 64

	// .globl	_Z7pde_odePKdS0_S0_PKiS2_PdS3_S0_S0_S0_S0_S3_S0_
// _ZZ7pde_odePKdS0_S0_PKiS2_PdS3_S0_S0_S0_S0_S3_S0_E12block_E_prev has been demoted

.visible .entry _Z7pde_odePKdS0_S0_PKiS2_PdS3_S0_S0_S0_S0_S3_S0_(
	.param .u64 .ptr .align 1 _Z7pde_odePKdS0_S0_PKiS2_PdS3_S0_S0_S0_S0_S3_S0__param_0,
	.param .u64 .ptr .align 1 _Z7pde_odePKdS0_S0_PKiS2_PdS3_S0_S0_S0_S0_S3_S0__param_1,
	.param .u64 .ptr .align 1 _Z7pde_odePKdS0_S0_PKiS2_PdS3_S0_S0_S0_S0_S3_S0__param_2,
	.param .u64 .ptr .align 1 _Z7pde_odePKdS0_S0_PKiS2_PdS3_S0_S0_S0_S0_S3_S0__param_3,
	.param .u64 .ptr .align 1 _Z7pde_odePKdS0_S0_PKiS2_PdS3_S0_S0_S0_S0_S3_S0__param_4,
	.param .u64 .ptr .align 1 _Z7pde_odePKdS0_S0_PKiS2_PdS3_S0_S0_S0_S0_S3_S0__param_5,
	.param .u64 .ptr .align 1 _Z7pde_odePKdS0_S0_PKiS2_PdS3_S0_S0_S0_S0_S3_S0__param_6,
	.param .u64 .ptr .align 1 _Z7pde_odePKdS0_S0_PKiS2_PdS3_S0_S0_S0_S0_S3_S0__param_7,
	.param .u64 .ptr .align 1 _Z7pde_odePKdS0_S0_PKiS2_PdS3_S0_S0_S0_S0_S3_S0__param_8,
	.param .u64 .ptr .align 1 _Z7pde_odePKdS0_S0_PKiS2_PdS3_S0_S0_S0_S0_S3_S0__param_9,
	.param .u64 .ptr .align 1 _Z7pde_odePKdS0_S0_PKiS2_PdS3_S0_S0_S0_S0_S3_S0__param_10,
	.param .u64 .ptr .align 1 _Z7pde_odePKdS0_S0_PKiS2_PdS3_S0_S0_S0_S0_S3_S0__param_11,
	.param .u64 .ptr .align 1 _Z7pde_odePKdS0_S0_PKiS2_PdS3_S0_S0_S0_S0_S3_S0__param_12
)
{
	.reg .pred 	%p<16>;
	.reg .b32 	%r<138>;
	.reg .b64 	%rd<46>;
	.reg .b64 	%fd<55>;
	// demoted variable
	.shared .align 8 .b8 _ZZ7pde_odePKdS0_S0_PKiS2_PdS3_S0_S0_S0_S0_S3_S0_E12block_E_prev[2592];
	ld.param.u64 	%rd6, [_Z7pde_odePKdS0_S0_PKiS2_PdS3_S0_S0_S0_S0_S3_S0__param_1];
	ld.param.u64 	%rd15, [_Z7pde_odePKdS0_S0_PKiS2_PdS3_S0_S0_S0_S0_S3_S0__param_3];
	ld.param.u64 	%rd8, [_Z7pde_odePKdS0_S0_PKiS2_PdS3_S0_S0_S0_S0_S3_S0__param_5];
	ld.param.u64 	%rd9, [_Z7pde_odePKdS0_S0_PKiS2_PdS3_S0_S0_S0_S0_S3_S0__param_6];
	ld.param.u64 	%rd10, [_Z7pde_odePKdS0_S0_PKiS2_PdS3_S0_S0_S0_S0_S3_S0__param_7];
	ld.param.u64 	%rd12, [_Z7pde_odePKdS0_S0_PKiS2_PdS3_S0_S0_S0_S0_S3_S0__param_9];
	ld.param.u64 	%rd13, [_Z7pde_odePKdS0_S0_PKiS2_PdS3_S0_S0_S0_S0_S3_S0__param_10];
	ld.param.u64 	%rd16, [_Z7pde_odePKdS0_S0_PKiS2_PdS3_S0_S0_S0_S0_S3_S0__param_11];
	ld.param.u64 	%rd14, [_Z7pde_odePKdS0_S0_PKiS2_PdS3_S0_S0_S0_S0_S3_S0__param_12];
	cvta.to.global.u64 	%rd1, %rd16;
	cvta.to.global.u64 	%rd17, %rd15;
	mov.u32 	%r1, %tid.x;
	mov.u32 	%r2, %tid.y;
	mov.u32 	%r3, %ctaid.x;
	mov.u32 	%r4, %ctaid.y;
	setp.ne.s32 	%p1, %r1, 0;
	ld.global.u32 	%r5, [%rd17];
	@%p1 bra 	$L__BB0_21;
	mov.u32 	%r6, %ntid.y;
	mul.lo.s32 	%r7, %r4, %r6;
	add.s32 	%r8, %r5, 2;
	mul.lo.s32 	%r9, %r8, %r7;
	mov.u32 	%r10, %ntid.x;
	mul.lo.s32 	%r11, %r3, %r10;
	add.s32 	%r125, %r9, %r11;
	add.s32 	%r13, %r10, 2;
	and.b32  	%r14, %r13, 3;
	setp.lt.u32 	%p2, %r10, 2;
	mov.b32 	%r120, 0;
	@%p2 bra 	$L__BB0_4;
	and.b32  	%r120, %r13, 4092;
	add.s64 	%rd2, %rd1, 16;
	and.b32  	%r74, %r13, -4;
	neg.s32 	%r118, %r74;
	mov.u32 	%r75, _ZZ7pde_odePKdS0_S0_PKiS2_PdS3_S0_S0_S0_S0_S3_S0_E12block_E_prev;
	mad.lo.s32 	%r76, %r2, 144, %r75;
	add.s32 	%r117, %r76, 168;
	mad.lo.s32 	%r77, %r8, %r2, %r8;
	add.s32 	%r119, %r125, %r77;
$L__BB0_3:
	mul.wide.s32 	%rd18, %r119, 8;
	add.s64 	%rd19, %rd2, %rd18;
	ld.global.f64 	%fd1, [%rd19+-16];
	st.shared.f64 	[%r117+-24], %fd1;
	ld.global.f64 	%fd2, [%rd19+-8];
	st.shared.f64 	[%r117+-16], %fd2;
	ld.global.f64 	%fd3, [%rd19];
	st.shared.f64 	[%r117+-8], %fd3;
	ld.global.f64 	%fd4, [%rd19+8];
	st.shared.f64 	[%r117], %fd4;
	add.s32 	%r119, %r119, 4;
	add.s32 	%r118, %r118, 4;
	add.s32 	%r117, %r117, 32;
	setp.ne.s32 	%p3, %r118, 0;
	@%p3 bra 	$L__BB0_3;
$L__BB0_4:
	setp.eq.s32 	%p4, %r14, 0;
	@%p4 bra 	$L__BB0_7;
	shl.b32 	%r78, %r120, 3;
	mad.lo.s32 	%r79, %r2, 144, %r78;
	mov.u32 	%r80, _ZZ7pde_odePKdS0_S0_PKiS2_PdS3_S0_S0_S0_S0_S3_S0_E12block_E_prev;
	add.s32 	%r81, %r79, %r80;
	add.s32 	%r123, %r81, 144;
	add.s32 	%r82, %r120, %r11;
	add.s32 	%r83, %r2, %r7;
	mad.lo.s32 	%r84, %r8, %r83, %r8;
	add.s32 	%r122, %r82, %r84;
	neg.s32 	%r121, %r14;
$L__BB0_6:
	.pragma "nounroll";
	mul.wide.s32 	%rd20, %r122, 8;
	add.s64 	%rd21, %rd1, %rd20;
	ld.global.f64 	%fd5, [%rd21];
	st.shared.f64 	[%r123], %fd5;
	add.s32 	%r123, %r123, 8;
	add.s32 	%r122, %r122, 1;
	add.s32 	%r121, %r121, 1;
	setp.ne.s32 	%p5, %r121, 0;
	@%p5 bra 	$L__BB0_6;
$L__BB0_7:
	setp.eq.s32 	%p6, %r2, 1;
	@%p6 bra 	$L__BB0_15;
	setp.ne.s32 	%p7, %r2, 0;
	@%p7 bra 	$L__BB0_21;
	mov.b32 	%r130, 0;
	@%p2 bra 	$L__BB0_12;
	and.b32  	%r130, %r13, 4092;
	and.b32  	%r99, %r13, -4;
	neg.s32 	%r126, %r99;
	mov.u32 	%r100, _ZZ7pde_odePKdS0_S0_PKiS2_PdS3_S0_S0_S0_S0_S3_S0_E12block_E_prev;
	add.s32 	%r124, %r100, 16;
	add.s64 	%rd3, %rd1, 16;
$L__BB0_11:
	mul.wide.s32 	%rd26, %r125, 8;
	add.s64 	%rd27, %rd3, %rd26;
	ld.global.f64 	%fd11, [%rd27+-16];
	st.shared.f64 	[%r124+-16], %fd11;
	ld.global.f64 	%fd12, [%rd27+-8];
	st.shared.f64 	[%r124+-8], %fd12;
	ld.global.f64 	%fd13, [%rd27];
	st.shared.f64 	[%r124], %fd13;
	ld.global.f64 	%fd14, [%rd27+8];
	st.shared.f64 	[%r124+8], %fd14;
	add.s32 	%r126, %r126, 4;
	add.s32 	%r125, %r125, 4;
	add.s32 	%r124, %r124, 32;
	setp.eq.s32 	%p13, %r126, 0;
	@%p13 bra 	$L__BB0_12;
	bra.uni 	$L__BB0_11;
$L__BB0_12:
	setp.eq.s32 	%p14, %r14, 0;
	@%p14 bra 	$L__BB0_21;
	shl.b32 	%r101, %r130, 3;
	mov.u32 	%r102, _ZZ7pde_odePKdS0_S0_PKiS2_PdS3_S0_S0_S0_S0_S3_S0_E12block_E_prev;
	add.s32 	%r133, %r102, %r101;
	add.s32 	%r103, %r130, %r9;
	add.s32 	%r132, %r103, %r11;
	neg.s32 	%r131, %r14;
$L__BB0_14:
	.pragma "nounroll";
	mul.wide.s32 	%rd28, %r132, 8;
	add.s64 	%rd29, %rd1, %rd28;
	ld.global.f64 	%fd15, [%rd29];
	st.shared.f64 	[%r133], %fd15;
	add.s32 	%r133, %r133, 8;
	add.s32 	%r132, %r132, 1;
	add.s32 	%r131, %r131, 1;
	setp.eq.s32 	%p15, %r131, 0;
	@%p15 bra 	$L__BB0_21;
	bra.uni 	$L__BB0_14;
$L__BB0_15:
	mov.b32 	%r134, 0;
	@%p2 bra 	$L__BB0_18;
	and.b32  	%r134, %r13, 4092;
	add.s64 	%rd4, %rd1, 16;
	and.b32  	%r86, %r13, -4;
	neg.s32 	%r128, %r86;
	mov.u32 	%r87, _ZZ7pde_odePKdS0_S0_PKiS2_PdS3_S0_S0_S0_S0_S3_S0_E12block_E_prev;
	mad.lo.s32 	%r88, %r6, 144, %r87;
	add.s32 	%r127, %r88, 168;
	mad.lo.s32 	%r89, %r8, %r6, %r8;
	add.s32 	%r129, %r125, %r89;
$L__BB0_17:
	mul.wide.s32 	%rd22, %r129, 8;
	add.s64 	%rd23, %rd4, %rd22;
	ld.global.f64 	%fd6, [%rd23+-16];
	st.shared.f64 	[%r127+-24], %fd6;
	ld.global.f64 	%fd7, [%rd23+-8];
	st.shared.f64 	[%r127+-16], %fd7;
	ld.global.f64 	%fd8, [%rd23];
	st.shared.f64 	[%r127+-8], %fd8;
	ld.global.f64 	%fd9, [%rd23+8];
	st.shared.f64 	[%r127], %fd9;
	add.s32 	%r129, %r129, 4;
	add.s32 	%r128, %r128, 4;
	add.s32 	%r127, %r127, 32;
	setp.eq.s32 	%p9, %r128, 0;
	@%p9 bra 	$L__BB0_18;
	bra.uni 	$L__BB0_17;
$L__BB0_18:
	@%p4 bra 	$L__BB0_21;
	shl.b32 	%r90, %r134, 3;
	mad.lo.s32 	%r91, %r6, 144, %r90;
	mov.u32 	%r92, _ZZ7pde_odePKdS0_S0_PKiS2_PdS3_S0_S0_S0_S0_S3_S0_E12block_E_prev;
	add.s32 	%r93, %r91, %r92;
	add.s32 	%r137, %r93, 144;
	add.s32 	%r94, %r134, %r11;
	mad.lo.s32 	%r95, %r6, %r4, %r6;
	mad.lo.s32 	%r96, %r8, %r95, %r8;
	add.s32 	%r136, %r94, %r96;
	neg.s32 	%r135, %r14;
$L__BB0_20:
	.pragma "nounroll";
	mul.wide.s32 	%rd24, %r136, 8;
	add.s64 	%rd25, %rd1, %rd24;
	ld.global.f64 	%fd10, [%rd25];
	st.shared.f64 	[%r137], %fd10;
	add.s32 	%r137, %r137, 8;
	add.s32 	%r136, %r136, 1;
	add.s32 	%r135, %r135, 1;
	setp.ne.s32 	%p11, %r135, 0;
	@%p11 bra 	$L__BB0_20;
$L__BB0_21:
	ld.param.u64 	%rd45, [_Z7pde_odePKdS0_S0_PKiS2_PdS3_S0_S0_S0_S0_S3_S0__param_8];
	ld.param.u64 	%rd44, [_Z7pde_odePKdS0_S0_PKiS2_PdS3_S0_S0_S0_S0_S3_S0__param_2];
	ld.param.u64 	%rd43, [_Z7pde_odePKdS0_S0_PKiS2_PdS3_S0_S0_S0_S0_S3_S0__param_0];
	cvta.to.global.u64 	%rd30, %rd9;
	cvta.to.global.u64 	%rd31, %rd14;
	cvta.to.global.u64 	%rd32, %rd44;
	cvta.to.global.u64 	%rd33, %rd6;
	cvta.to.global.u64 	%rd34, %rd43;
	cvta.to.global.u64 	%rd35, %rd10;
	cvta.to.global.u64 	%rd36, %rd45;
	cvta.to.global.u64 	%rd37, %rd12;
	cvta.to.global.u64 	%rd38, %rd13;
	cvta.to.global.u64 	%rd39, %rd8;
	mov.u32 	%r104, %ntid.y;
	mul.lo.s32 	%r105, %r4, %r104;
	add.s32 	%r106, %r5, 2;
	mov.u32 	%r107, %ntid.x;
	mad.lo.s32 	%r108, %r3, %r107, %r1;
	add.s32 	%r109, %r108, %r106;
	mad.lo.s32 	%r110, %r105, %r106, %r109;
	mad.lo.s32 	%r111, %r106, %r2, %r110;
	add.s32 	%r112, %r111, 1;
	bar.sync 	0;
	mul.wide.s32 	%rd40, %r112, 8;
	add.s64 	%rd41, %rd30, %rd40;
	ld.global.f64 	%fd16, [%rd41];
	mov.u32 	%r113, _ZZ7pde_odePKdS0_S0_PKiS2_PdS3_S0_S0_S0_S0_S3_S0_E12block_E_prev;
	mad.lo.s32 	%r114, %r2, 144, %r113;
	shl.b32 	%r115, %r1, 3;
	add.s32 	%r116, %r114, %r115;
	ld.shared.f64 	%fd17, [%r116+152];
	ld.global.f64 	%fd18, [%rd31];
	ld.shared.f64 	%fd19, [%r116+160];
	ld.shared.f64 	%fd20, [%r116+144];
	add.f64 	%fd21, %fd19, %fd20;
	fma.rn.f64 	%fd22, %fd17, 0dC010000000000000, %fd21;
	ld.shared.f64 	%fd23, [%r116+296];
	add.f64 	%fd24, %fd23, %fd22;
	ld.shared.f64 	%fd25, [%r116+8];
	add.f64 	%fd26, %fd25, %fd24;
	fma.rn.f64 	%fd27, %fd18, %fd26, %fd17;
	ld.global.f64 	%fd28, [%rd32];
	ld.global.f64 	%fd29, [%rd33];
	mul.f64 	%fd30, %fd29, %fd27;
	ld.global.f64 	%fd31, [%rd34];
	sub.f64 	%fd32, %fd27, %fd31;
	mul.f64 	%fd33, %fd30, %fd32;
	add.f64 	%fd34, %fd27, 0dBFF0000000000000;
	mul.f64 	%fd35, %fd34, %fd33;
	fma.rn.f64 	%fd36, %fd16, %fd27, %fd35;
	mul.f64 	%fd37, %fd28, %fd36;
	sub.f64 	%fd38, %fd27, %fd37;
	ld.global.f64 	%fd39, [%rd35];
	ld.global.f64 	%fd40, [%rd36];
	mul.f64 	%fd41, %fd16, %fd40;
	ld.global.f64 	%fd42, [%rd37];
	add.f64 	%fd43, %fd42, %fd38;
	div.rn.f64 	%fd44, %fd41, %fd43;
	add.f64 	%fd45, %fd39, %fd44;
	mul.f64 	%fd46, %fd28, %fd45;
	neg.f64 	%fd47, %fd16;
	mul.f64 	%fd48, %fd29, %fd38;
	ld.global.f64 	%fd49, [%rd38];
	sub.f64 	%fd50, %fd38, %fd49;
	add.f64 	%fd51, %fd50, 0dBFF0000000000000;
	mul.f64 	%fd52, %fd48, %fd51;
	sub.f64 	%fd53, %fd47, %fd52;
	fma.rn.f64 	%fd54, %fd46, %fd53, %fd16;
	bar.sync 	0;
	add.s64 	%rd42, %rd39, %rd40;
	st.global.f64 	[%rd42], %fd38;
	st.global.f64 	[%rd41], %fd54;
	ret;

}


// ===== COMPILED SASS (sm_100) =====

	.target	sm_100

	.elftype	@"ET_EXEC"


//--------------------- .note.nv.tkinfo           --------------------------
	.section	.note.nv.tkinfo,"",@"SHT_NOTE"
	.sectionflags	@"SHF_NOTE_NV_TKINFO"
	.tkinfo
        /*0018*/ 	.word	0x00000002
        /*0030*/ 	.string	""
        /*0030*/ 	.string	"ptxas"
        /*0030*/ 	.string	"Cuda compilation tools, release 13.0, V13.0.88"
        /*0030*/ 	.string	"Build cuda_13.0.r13.0/compiler.36424714_0"
        /*0030*/ 	.string	"-arch sm_100 -m 64 "



//--------------------- .note.nv.cuinfo           --------------------------
	.section	.note.nv.cuinfo,"",@"SHT_NOTE"
	.sectionflags	@"SHF_NOTE_NV_CUINFO"
        /*0018*/ 	.short	0x0002
        /*001a*/ 	.short	0x0064
        /*001c*/ 	.short	0x0082
	.zero		2


//--------------------- .nv.info                  --------------------------
	.section	.nv.info,"",@"SHT_CUDA_INFO"
	.align	4


	//----- nvinfo : EIATTR_REGCOUNT
	.align		4
        /*0000*/ 	.byte	0x04, 0x2f
        /*0002*/ 	.short	(.L_1 - .L_0)
	.align		4
.L_0:
        /*0004*/ 	.word	index@(_Z7pde_odePKdS0_S0_PKiS2_PdS3_S0_S0_S0_S0_S3_S0_)
        /*0008*/ 	.word	0x00000028


	//----- nvinfo : EIATTR_FRAME_SIZE
	.align		4
.L_1:
        /*000c*/ 	.byte	0x04, 0x11
        /*000e*/ 	.short	(.L_3 - .L_2)
	.align		4
.L_2:
        /*0010*/ 	.word	index@($__internal_0_$__cuda_sm20_div_rn_f64_full)
        /*0014*/ 	.word	0x00000000


	//----- nvinfo : EIATTR_FRAME_SIZE
	.align		4
.L_3:
        /*0018*/ 	.byte	0x04, 0x11
        /*001a*/ 	.short	(.L_5 - .L_4)
	.align		4
.L_4:
        /*001c*/ 	.word	index@(_Z7pde_odePKdS0_S0_PKiS2_PdS3_S0_S0_S0_S0_S3_S0_)
        /*0020*/ 	.word	0x00000000


	//----- nvinfo : EIATTR_MIN_STACK_SIZE
	.align		4
.L_5:
        /*0024*/ 	.byte	0x04, 0x12
        /*0026*/ 	.short	(.L_7 - .L_6)
	.align		4
.L_6:
        /*0028*/ 	.word	index@(_Z7pde_odePKdS0_S0_PKiS2_PdS3_S0_S0_S0_S0_S3_S0_)
        /*002c*/ 	.word	0x00000000
.L_7:


//--------------------- .nv.compat                --------------------------
	.section	.nv.compat,"",@"SHT_CUDA_COMPAT_INFO"
	.align	4
        /*0000*/ 	.byte	0x02, 0x09, 0x00, 0x00, 0x02, 0x02, 0x01, 0x00, 0x02, 0x05, 0x05, 0x00, 0x03, 0x07, 0x01, 0x01
        /*0010*/ 	.byte	0x02, 0x03, 0x00, 0x00, 0x02, 0x06, 0x01, 0x00, 0x04, 0x0b, 0x08, 0x00, 0x01, 0x00, 0x00, 0x00
        /*0020*/ 	.byte	0x00, 0x00, 0x00, 0x00


//--------------------- .nv.info._Z7pde_odePKdS0_S0_PKiS2_PdS3_S0_S0_S0_S0_S3_S0_ --------------------------
	.section	.nv.info._Z7pde_odePKdS0_S0_PKiS2_PdS3_S0_S0_S0_S0_S3_S0_,"",@"SHT_CUDA_INFO"
	.sectionflags	@""
	.align	4


	//----- nvinfo : EIATTR_CUDA_API_VERSION
	.align		4
        /*0000*/ 	.byte	0x04, 0x37
        /*0002*/ 	.short	(.L_9 - .L_8)
.L_8:
        /*0004*/ 	.word	0x00000082


	//----- nvinfo : EIATTR_KPARAM_INFO
	.align		4
.L_9:
        /*0008*/ 	.byte	0x04, 0x17
        /*000a*/ 	.short	(.L_11 - .L_10)
.L_10:
        /*000c*/ 	.word	0x00000000
        /*0010*/ 	.short	0x000c
        /*0012*/ 	.short	0x0060
        /*0014*/ 	.byte	0x00, 0xf5, 0x21, 0x00


	//----- nvinfo : EIATTR_KPARAM_INFO
	.align		4
.L_11:
        /*0018*/ 	.byte	0x04, 0x17
        /*001a*/ 	.short	(.L_13 - .L_12)
.L_12:
        /*001c*/ 	.word	0x00000000
        /*0020*/ 	.short	0x000b
        /*0022*/ 	.short	0x0058
        /*0024*/ 	.byte	0x00, 0xf5, 0x21, 0x00


	//----- nvinfo : EIATTR_KPARAM_INFO
	.align		4
.L_13:
        /*0028*/ 	.byte	0x04, 0x17
        /*002a*/ 	.short	(.L_15 - .L_14)
.L_14:
        /*002c*/ 	.word	0x00000000
        /*0030*/ 	.short	0x000a
        /*0032*/ 	.short	0x0050
        /*0034*/ 	.byte	0x00, 0xf5, 0x21, 0x00


	//----- nvinfo : EIATTR_KPARAM_INFO
	.align		4
.L_15:
        /*0038*/ 	.byte	0x04, 0x17
        /*003a*/ 	.short	(.L_17 - .L_16)
.L_16:
        /*003c*/ 	.word	0x00000000
        /*0040*/ 	.short	0x0009
        /*0042*/ 	.short	0x0048
        /*0044*/ 	.byte	0x00, 0xf5, 0x21, 0x00


	//----- nvinfo : EIATTR_KPARAM_INFO
	.align		4
.L_17:
        /*0048*/ 	.byte	0x04, 0x17
        /*004a*/ 	.short	(.L_19 - .L_18)
.L_18:
        /*004c*/ 	.word	0x00000000
        /*0050*/ 	.short	0x0008
        /*0052*/ 	.short	0x0040
        /*0054*/ 	.byte	0x00, 0xf5, 0x21, 0x00


	//----- nvinfo : EIATTR_KPARAM_INFO
	.align		4
.L_19:
        /*0058*/ 	.byte	0x04, 0x17
        /*005a*/ 	.short	(.L_21 - .L_20)
.L_20:
        /*005c*/ 	.word	0x00000000
        /*0060*/ 	.short	0x0007
        /*0062*/ 	.short	0x0038
        /*0064*/ 	.byte	0x00, 0xf5, 0x21, 0x00


	//----- nvinfo : EIATTR_KPARAM_INFO
	.align		4
.L_21:
        /*0068*/ 	.byte	0x04, 0x17
        /*006a*/ 	.short	(.L_23 - .L_22)
.L_22:
        /*006c*/ 	.word	0x00000000
        /*0070*/ 	.short	0x0006
        /*0072*/ 	.short	0x0030
        /*0074*/ 	.byte	0x00, 0xf5, 0x21, 0x00


	//----- nvinfo : EIATTR_KPARAM_INFO
	.align		4
.L_23:
        /*0078*/ 	.byte	0x04, 0x17
        /*007a*/ 	.short	(.L_25 - .L_24)
.L_24:
        /*007c*/ 	.word	0x00000000
        /*0080*/ 	.short	0x0005
        /*0082*/ 	.short	0x0028
        /*0084*/ 	.byte	0x00, 0xf5, 0x21, 0x00


	//----- nvinfo : EIATTR_KPARAM_INFO
	.align		4
.L_25:
        /*0088*/ 	.byte	0x04, 0x17
        /*008a*/ 	.short	(.L_27 - .L_26)
.L_26:
        /*008c*/ 	.word	0x00000000
        /*0090*/ 	.short	0x0004
        /*0092*/ 	.short	0x0020
        /*0094*/ 	.byte	0x00, 0xf5, 0x21, 0x00


	//----- nvinfo : EIATTR_KPARAM_INFO
	.align		4
.L_27:
        /*0098*/ 	.byte	0x04, 0x17
        /*009a*/ 	.short	(.L_29 - .L_28)
.L_28:
        /*009c*/ 	.word	0x00000000
        /*00a0*/ 	.short	0x0003
        /*00a2*/ 	.short	0x0018
        /*00a4*/ 	.byte	0x00, 0xf5, 0x21, 0x00


	//----- nvinfo : EIATTR_KPARAM_INFO
	.align		4
.L_29:
        /*00a8*/ 	.byte	0x04, 0x17
        /*00aa*/ 	.short	(.L_31 - .L_30)
.L_30:
        /*00ac*/ 	.word	0x00000000
        /*00b0*/ 	.short	0x0002
        /*00b2*/ 	.short	0x0010
        /*00b4*/ 	.byte	0x00, 0xf5, 0x21, 0x00


	//----- nvinfo : EIATTR_KPARAM_INFO
	.align		4
.L_31:
        /*00b8*/ 	.byte	0x04, 0x17
        /*00ba*/ 	.short	(.L_33 - .L_32)
.L_32:
        /*00bc*/ 	.word	0x00000000
        /*00c0*/ 	.short	0x0001
        /*00c2*/ 	.short	0x0008
        /*00c4*/ 	.byte	0x00, 0xf5, 0x21, 0x00


	//----- nvinfo : EIATTR_KPARAM_INFO
	.align		4
.L_33:
        /*00c8*/ 	.byte	0x04, 0x17
        /*00ca*/ 	.short	(.L_35 - .L_34)
.L_34:
        /*00cc*/ 	.word	0x00000000
        /*00d0*/ 	.short	0x0000
        /*00d2*/ 	.short	0x0000
        /*00d4*/ 	.byte	0x00, 0xf5, 0x21, 0x00


	//----- nvinfo : EIATTR_SPARSE_MMA_MASK
	.align		4
.L_35:
        /*00d8*/ 	.byte	0x03, 0x50
        /*00da*/ 	.short	0x0000


	//----- nvinfo : EIATTR_MAXREG_COUNT
	.align		4
        /*00dc*/ 	.byte	0x03, 0x1b
        /*00de*/ 	.short	0x00ff


	//----- nvinfo : EIATTR_NUM_BARRIERS
	.align		4
        /*00e0*/ 	.byte	0x02, 0x4c
        /*00e2*/ 	.byte	0x01
	.zero		1


	//----- nvinfo : EIATTR_MERCURY_ISA_VERSION
	.align		4
        /*00e4*/ 	.byte	0x03, 0x5f
        /*00e6*/ 	.short	0x0101


	//----- nvinfo : EIATTR_VRC_CTA_INIT_COUNT
	.align		4
        /*00e8*/ 	.byte	0x02, 0x4a
	.zero		1
	.zero		1


	//----- nvinfo : EIATTR_EXIT_INSTR_OFFSETS
	.align		4
        /*00ec*/ 	.byte	0x04, 0x1c
        /*00ee*/ 	.short	(.L_37 - .L_36)


	//   ....[0]....
.L_36:
        /*00f0*/ 	.word	0x00001e30


	//----- nvinfo : EIATTR_CRS_STACK_SIZE
	.align		4
.L_37:
        /*00f4*/ 	.byte	0x04, 0x1e
        /*00f6*/ 	.short	(.L_39 - .L_38)
.L_38:
        /*00f8*/ 	.word	0x00000000


	//----- nvinfo : EIATTR_CBANK_PARAM_SIZE
	.align		4
.L_39:
        /*00fc*/ 	.byte	0x03, 0x19
        /*00fe*/ 	.short	0x0068


	//----- nvinfo : EIATTR_PARAM_CBANK
	.align		4
        /*0100*/ 	.byte	0x04, 0x0a
        /*0102*/ 	.short	(.L_41 - .L_40)
	.align		4
.L_40:
        /*0104*/ 	.word	index@(.nv.constant0._Z7pde_odePKdS0_S0_PKiS2_PdS3_S0_S0_S0_S0_S3_S0_)
        /*0108*/ 	.short	0x0380
        /*010a*/ 	.short	0x0068


	//----- nvinfo : EIATTR_SW_WAR
	.align		4
.L_41:
        /*010c*/ 	.byte	0x04, 0x36
        /*010e*/ 	.short	(.L_43 - .L_42)
.L_42:
        /*0110*/ 	.word	0x00000008
.L_43:


//--------------------- .nv.callgraph             --------------------------
	.section	.nv.callgraph,"",@"SHT_CUDA_CALLGRAPH"
	.align	4
	.sectionentsize	8
	.align		4
        /*0000*/ 	.word	0x00000000
	.align		4
        /*0004*/ 	.word	0xffffffff
	.align		4
        /*0008*/ 	.word	0x00000000
	.align		4
        /*000c*/ 	.word	0xfffffffe
	.align		4
        /*0010*/ 	.word	0x00000000
	.align		4
        /*0014*/ 	.word	0xfffffffd
	.align		4
        /*0018*/ 	.word	0x00000000
	.align		4
        /*001c*/ 	.word	0xfffffffc


//--------------------- .text._Z7pde_odePKdS0_S0_PKiS2_PdS3_S0_S0_S0_S0_S3_S0_ --------------------------
	.section	.text._Z7pde_odePKdS0_S0_PKiS2_PdS3_S0_S0_S0_S0_S3_S0_,"ax",@progbits
	.align	128
        .global         _Z7pde_odePKdS0_S0_PKiS2_PdS3_S0_S0_S0_S0_S3_S0_
        .type           _Z7pde_odePKdS0_S0_PKiS2_PdS3_S0_S0_S0_S0_S3_S0_,@function
        .size           _Z7pde_odePKdS0_S0_PKiS2_PdS3_S0_S0_S0_S0_S3_S0_,(.L_x_30 - _Z7pde_odePKdS0_S0_PKiS2_PdS3_S0_S0_S0_S0_S3_S0_)
        .other          _Z7pde_odePKdS0_S0_PKiS2_PdS3_S0_S0_S0_S0_S3_S0_,@"STO_CUDA_ENTRY STV_DEFAULT"
_Z7pde_odePKdS0_S0_PKiS2_PdS3_S0_S0_S0_S0_S3_S0_:
.text._Z7pde_odePKdS0_S0_PKiS2_PdS3_S0_S0_S0_S0_S3_S0_:
[----:B------:R-:W-:Y:S08]  /*0000*/  LDC R1, c[0x0][0x37c] ;  /* 0x0000df00ff017b82 */ /* 0x000ff00000000800 */
[----:B------:R-:W0:Y:S01]  /*0010*/  LDC.64 R4, c[0x0][0x398] ;  /* 0x0000e600ff047b82 */ /* 0x000e220000000a00 */
[----:B------:R-:W0:Y:S02]  /*0020*/  LDCU.64 UR8, c[0x0][0x358] ;  /* 0x00006b00ff0877ac */ /* 0x000e240008000a00 */
[----:B0-----:R0:W5:Y:S05]  /*0030*/  LDG.E R33, desc[UR8][R4.64] ;  /* 0x0000000804217981 */ /* 0x00116a000c1e1900 */
[----:B------:R-:W1:Y:S01]  /*0040*/  S2UR UR7, SR_CTAID.X ;  /* 0x00000000000779c3 */ /* 0x000e620000002500 */
[----:B------:R-:W-:Y:S01]  /*0050*/  BSSY.RECONVERGENT B0, `(.L_x_0) ;  /* 0x0000188000007945 */ /* 0x000fe20003800200 */
[----:B------:R-:W2:Y:S01]  /*0060*/  S2R R0, SR_TID.X ;  /* 0x0000000000007919 */ /* 0x000ea20000002100 */
[----:B------:R-:W3:Y:S05]  /*0070*/  S2R R2, SR_TID.Y ;  /* 0x0000000000027919 */ /* 0x000eea0000002200 */
[----:B------:R-:W4:Y:S01]  /*0080*/  S2UR UR5, SR_CTAID.Y ;  /* 0x00000000000579c3 */ /* 0x000f220000002600 */
[----:B--2---:R-:W-:-:S13]  /*0090*/  ISETP.NE.AND P0, PT, R0, RZ, PT ;  /* 0x000000ff0000720c */ /* 0x004fda0003f05270 */
[----:B01-34-:R-:W-:Y:S05]  /*00a0*/  @P0 BRA `(.L_x_1) ;  /* 0x0000001800080947 */ /* 0x01bfea0003800000 */
[----:B------:R-:W0:Y:S01]  /*00b0*/  LDC R3, c[0x0][0x364] ;  /* 0x0000d900ff037b82 */ /* 0x000e220000000800 */
[----:B-----5:R-:W-:Y:S02]  /*00c0*/  VIADD R5, R33, 0x2 ;  /* 0x0000000221057836 */ /* 0x020fe40000000000 */
[----:B------:R-:W-:-:S05]  /*00d0*/  IMAD.MOV.U32 R29, RZ, RZ, RZ ;  /* 0x000000ffff1d7224 */ /* 0x000fca00078e00ff */
[----:B------:R-:W1:Y:S08]  /*00e0*/  LDC R4, c[0x0][0x360] ;  /* 0x0000d800ff047b82 */ /* 0x000e700000000800 */
[----:B------:R-:W2:Y:S01]  /*00f0*/  LDC.64 R34, c[0x0][0x3d8] ;  /* 0x0000f600ff227b82 */ /* 0x000ea20000000a00 */
[----:B0-----:R-:W-:-:S04]  /*0100*/  IMAD R24, R3, UR5, RZ ;  /* 0x0000000503187c24 */ /* 0x001fc8000f8e02ff */
[----:B------:R-:W-:Y:S01]  /*0110*/  IMAD R27, R24, R5, RZ ;  /* 0x00000005181b7224 */ /* 0x000fe200078e02ff */
[C---:B-1----:R-:W-:Y:S01]  /*0120*/  ISETP.GE.U32.AND P1, PT, R4.reuse, 0x2, PT ;  /* 0x000000020400780c */ /* 0x042fe20003f26070 */
[C---:B------:R-:W-:Y:S02]  /*0130*/  IMAD R32, R4.reuse, UR7, RZ ;  /* 0x0000000704207c24 */ /* 0x040fe4000f8e02ff */
[----:B------:R-:W-:Y:S02]  /*0140*/  VIADD R4, R4, 0x2 ;  /* 0x0000000204047836 */ /* 0x000fe40000000000 */
[----:B------:R-:W-:-:S03]  /*0150*/  IMAD.IADD R25, R27, 0x1, R32 ;  /* 0x000000011b197824 */ /* 0x000fc600078e0220 */
[----:B------:R-:W-:-:S05]  /*0160*/  LOP3.LUT R26, R4, 0x3, RZ, 0xc0, !PT ;  /* 0x00000003041a7812 */ /* 0x000fca00078ec0ff */
[----:B--2---:R-:W-:Y:S05]  /*0170*/  @!P1 BRA `(.L_x_2) ;  /* 0x0000000400ac9947 */ /* 0x004fea0003800000 */
[----:B------:R-:W0:Y:S01]  /*0180*/  S2R R9, SR_CgaCtaId ;  /* 0x0000000000097919 */ /* 0x000e220000008800 */
[C---:B------:R-:W-:Y:S01]  /*0190*/  LOP3.LUT R28, R4.reuse, 0xfffffffc, RZ, 0xc0, !PT ;  /* 0xfffffffc041c7812 */ /* 0x040fe200078ec0ff */
[----:B------:R-:W-:Y:S01]  /*01a0*/  HFMA2 R6, -RZ, RZ, 0, 9.5367431640625e-07 ;  /* 0x00000010ff067431 */ /* 0x000fe200000001ff */
[----:B------:R-:W-:Y:S01]  /*01b0*/  MOV R8, 0x400 ;  /* 0x0000040000087802 */ /* 0x000fe20000000f00 */
[----:B------:R-:W-:Y:S01]  /*01c0*/  IMAD.MOV.U32 R7, RZ, RZ, 0x0 ;  /* 0x00000000ff077424 */ /* 0x000fe200078e00ff */
[----:B------:R-:W-:Y:S01]  /*01d0*/  LOP3.LUT R29, R4, 0xffc, RZ, 0xc0, !PT ;  /* 0x00000ffc041d7812 */ /* 0x000fe200078ec0ff */
[----:B------:R-:W-:-:S05]  /*01e0*/  IMAD.MOV R28, RZ, RZ, -R28 ;  /* 0x000000ffff1c7224 */ /* 0x000fca00078e0a1c */
[----:B------:R-:W-:Y:S01]  /*01f0*/  ISETP.GE.AND P0, PT, R28, RZ, PT ;  /* 0x000000ff1c00720c */ /* 0x000fe20003f06270 */
[----:B------:R-:W-:-:S04]  /*0200*/  IMAD.WIDE.U32 R6, R34, 0x1, R6 ;  /* 0x0000000122067825 */ /* 0x000fc800078e0006 */
[----:B------:R-:W-:Y:S01]  /*0210*/  IMAD.IADD R7, R7, 0x1, R35 ;  /* 0x0000000107077824 */ /* 0x000fe200078e0223 */
[----:B0-----:R-:W-:Y:S01]  /*0220*/  LEA R9, R9, R8, 0x18 ;  /* 0x0000000809097211 */ /* 0x001fe200078ec0ff */
[----:B------:R-:W-:-:S04]  /*0230*/  IMAD R8, R5, R2, R5 ;  /* 0x0000000205087224 */ /* 0x000fc800078e0205 */
[----:B------:R-:W-:Y:S01]  /*0240*/  IMAD R9, R2, 0x90, R9 ;  /* 0x0000009002097824 */ /* 0x000fe200078e0209 */
[----:B------:R-:W-:-:S03]  /*0250*/  IADD3 R31, PT, PT, R25, R8, RZ ;  /* 0x00000008191f7210 */ /* 0x000fc60007ffe0ff */
[----:B------:R-:W-:Y:S01]  /*0260*/  VIADD R37, R9, 0xa8 ;  /* 0x000000a809257836 */ /* 0x000fe20000000000 */
[----:B------:R-:W-:Y:S06]  /*0270*/  @P0 BRA `(.L_x_3) ;  /* 0x0000000400340947 */ /* 0x000fec0003800000 */
[----:B------:R-:W-:Y:S01]  /*0280*/  IMAD.MOV R8, RZ, RZ, -R28 ;  /* 0x000000ffff087224 */ /* 0x000fe200078e0a1c */
[----:B------:R-:W-:-:S04]  /*0290*/  PLOP3.LUT P0, PT, PT, PT, PT, 0x80, 0x8 ;  /* 0x000000000008781c */ /* 0x000fc80003f0f070 */
[----:B------:R-:W-:-:S13]  /*02a0*/  ISETP.GT.AND P2, PT, R8, 0xc, PT ;  /* 0x0000000c0800780c */ /* 0x000fda0003f44270 */
[----:B------:R-:W-:Y:S05]  /*02b0*/  @!P2 BRA `(.L_x_4) ;  /* 0x0000000000b4a947 */ /* 0x000fea0003800000 */
[----:B------:R-:W-:-:S13]  /*02c0*/  PLOP3.LUT P0, PT, PT, PT, PT, 0x8, 0x80 ;  /* 0x000000000080781c */ /* 0x000fda0003f0e170 */
.L_x_5:
[----:B------:R-:W-:-:S05]  /*02d0*/  IMAD.WIDE R14, R31, 0x8, R6 ;  /* 0x000000081f0e7825 */ /* 0x000fca00078e0206 */
[----:B------:R-:W2:Y:S04]  /*02e0*/  LDG.E.64 R12, desc[UR8][R14.64+-0x10] ;  /* 0xfffff0080e0c7981 */ /* 0x000ea8000c1e1b00 */
[----:B------:R-:W3:Y:S01]  /*02f0*/  LDG.E.64 R8, desc[UR8][R14.64+-0x8] ;  /* 0xfffff8080e087981 */ /* 0x000ee2000c1e1b00 */
[C---:B------:R-:W-:Y:S01]  /*0300*/  VIADD R11, R31.reuse, 0x4 ;  /* 0x000000041f0b7836 */ /* 0x040fe20000000000 */
[----:B------:R-:W-:Y:S02]  /*0310*/  IADD3 R17, PT, PT, R31, 0x8, RZ ;  /* 0x000000081f117810 */ /* 0x000fe40007ffe0ff */
[----:B------:R-:W4:Y:S01]  /*0320*/  LDG.E.64 R22, desc[UR8][R14.64] ;  /* 0x000000080e167981 */ /* 0x000f22000c1e1b00 */
[----:B------:R-:W-:-:S03]  /*0330*/  IMAD.WIDE R10, R11, 0x8, R6 ;  /* 0x000000080b0a7825 */ /* 0x000fc600078e0206 */
[----:B------:R-:W5:Y:S01]  /*0340*/  LDG.E.64 R20, desc[UR8][R14.64+0x8] ;  /* 0x000008080e147981 */ /* 0x000f62000c1e1b00 */
[----:B------:R-:W-:-:S03]  /*0350*/  IMAD.WIDE R16, R17, 0x8, R6 ;  /* 0x0000000811107825 */ /* 0x000fc600078e0206 */
[----:B------:R-:W5:Y:S04]  /*0360*/  LDG.E.64 R18, desc[UR8][R10.64+-0x10] ;  /* 0xfffff0080a127981 */ /* 0x000f68000c1e1b00 */
[----:B------:R-:W5:Y:S04]  /*0370*/  LDG.E.64 R14, desc[UR8][R10.64+-0x8] ;  /* 0xfffff8080a0e7981 */ /* 0x000f68000c1e1b00 */
[----:B--2---:R0:W-:Y:S04]  /*0380*/  STS.64 [R37+-0x18], R12 ;  /* 0xffffe80c25007388 */ /* 0x0041e80000000a00 */
[----:B---3--:R1:W-:Y:S04]  /*0390*/  STS.64 [R37+-0x10], R8 ;  /* 0xfffff00825007388 */ /* 0x0083e80000000a00 */
[----:B0-----:R-:W2:Y:S04]  /*03a0*/  LDG.E.64 R12, desc[UR8][R10.64] ;  /* 0x000000080a0c7981 */ /* 0x001ea8000c1e1b00 */
[----:B-1----:R-:W3:Y:S04]  /*03b0*/  LDG.E.64 R8, desc[UR8][R16.64+-0x10] ;  /* 0xfffff00810087981 */ /* 0x002ee8000c1e1b00 */
[----:B------:R-:W3:Y:S01]  /*03c0*/  LDG.E.64 R10, desc[UR8][R10.64+0x8] ;  /* 0x000008080a0a7981 */ /* 0x000ee2000c1e1b00 */
[----:B------:R-:W-:-:S03]  /*03d0*/  VIADD R30, R31, 0xc ;  /* 0x0000000c1f1e7836 */ /* 0x000fc60000000000 */
[----:B----4-:R0:W-:Y:S04]  /*03e0*/  STS.64 [R37+-0x8], R22 ;  /* 0xfffff81625007388 */ /* 0x0101e80000000a00 */
[----:B-----5:R1:W-:Y:S04]  /*03f0*/  STS.64 [R37], R20 ;  /* 0x0000001425007388 */ /* 0x0203e80000000a00 */
[----:B------:R4:W-:Y:S01]  /*0400*/  STS.64 [R37+0x8], R18 ;  /* 0x0000081225007388 */ /* 0x0009e20000000a00 */
[----:B0-----:R-:W-:-:S03]  /*0410*/  IMAD.WIDE R22, R30, 0x8, R6 ;  /* 0x000000081e167825 */ /* 0x001fc600078e0206 */
[----:B------:R0:W-:Y:S04]  /*0420*/  STS.64 [R37+0x10], R14 ;  /* 0x0000100e25007388 */ /* 0x0001e80000000a00 */
[----:B-1----:R-:W5:Y:S04]  /*0430*/  LDG.E.64 R20, desc[UR8][R16.64+-0x8] ;  /* 0xfffff80810147981 */ /* 0x002f68000c1e1b00 */
[----:B----4-:R-:W4:Y:S04]  /*0440*/  LDG.E.64 R18, desc[UR8][R16.64] ;  /* 0x0000000810127981 */ /* 0x010f28000c1e1b00 */
[----:B0-----:R-:W4:Y:S04]  /*0450*/  LDG.E.64 R14, desc[UR8][R22.64+-0x10] ;  /* 0xfffff008160e7981 */ /* 0x001f28000c1e1b00 */
[----:B------:R-:W4:Y:S04]  /*0460*/  LDG.E.64 R16, desc[UR8][R16.64+0x8] ;  /* 0x0000080810107981 */ /* 0x000f28000c1e1b00 */
[----:B--2---:R0:W-:Y:S04]  /*0470*/  STS.64 [R37+0x18], R12 ;  /* 0x0000180c25007388 */ /* 0x0041e80000000a00 */
[----:B---3--:R1:W-:Y:S04]  /*0480*/  STS.64 [R37+0x28], R8 ;  /* 0x0000280825007388 */ /* 0x0083e80000000a00 */
[----:B------:R2:W-:Y:S04]  /*0490*/  STS.64 [R37+0x20], R10 ;  /* 0x0000200a25007388 */ /* 0x0005e80000000a00 */
[----:B0-----:R-:W3:Y:S04]  /*04a0*/  LDG.E.64 R12, desc[UR8][R22.64+-0x8] ;  /* 0xfffff808160c7981 */ /* 0x001ee8000c1e1b00 */
[----:B-1----:R-:W3:Y:S04]  /*04b0*/  LDG.E.64 R8, desc[UR8][R22.64+0x8] ;  /* 0x0000080816087981 */ /* 0x002ee8000c1e1b00 */
[----:B--2---:R-:W2:Y:S01]  /*04c0*/  LDG.E.64 R10, desc[UR8][R22.64] ;  /* 0x00000008160a7981 */ /* 0x004ea2000c1e1b00 */
[----:B------:R-:W-:-:S05]  /*04d0*/  VIADD R28, R28, 0x10 ;  /* 0x000000101c1c7836 */ /* 0x000fca0000000000 */
[----:B------:R-:W-:Y:S01]  /*04e0*/  ISETP.GE.AND P2, PT, R28, -0xc, PT ;  /* 0xfffffff41c00780c */ /* 0x000fe20003f46270 */
[----:B------:R-:W-:Y:S01]  /*04f0*/  VIADD R31, R31, 0x10 ;  /* 0x000000101f1f7836 */ /* 0x000fe20000000000 */
[----:B-----5:R-:W-:Y:S04]  /*0500*/  STS.64 [R37+0x30], R20 ;  /* 0x0000301425007388 */ /* 0x020fe80000000a00 */
[----:B----4-:R-:W-:Y:S04]  /*0510*/  STS.64 [R37+0x38], R18 ;  /* 0x0000381225007388 */ /* 0x010fe80000000a00 */
[----:B------:R-:W-:Y:S04]  /*0520*/  STS.64 [R37+0x48], R14 ;  /* 0x0000480e25007388 */ /* 0x000fe80000000a00 */
[----:B------:R-:W-:Y:S04]  /*0530*/  STS.64 [R37+0x40], R16 ;  /* 0x0000401025007388 */ /* 0x000fe80000000a00 */
[----:B---3--:R-:W-:Y:S04]  /*0540*/  STS.64 [R37+0x50], R12 ;  /* 0x0000500c25007388 */ /* 0x008fe80000000a00 */
[----:B------:R-:W-:Y:S04]  /*0550*/  STS.64 [R37+0x60], R8 ;  /* 0x0000600825007388 */ /* 0x000fe80000000a00 */
[----:B--2---:R0:W-:Y:S02]  /*0560*/  STS.64 [R37+0x58], R10 ;  /* 0x0000580a25007388 */ /* 0x0041e40000000a00 */
[----:B0-----:R-:W-:Y:S01]  /*0570*/  IADD3 R37, PT, PT, R37, 0x80, RZ ;  /* 0x0000008025257810 */ /* 0x001fe20007ffe0ff */
[----:B------:R-:W-:Y:S06]  /*0580*/  @!P2 BRA `(.L_x_5) ;  /* 0xfffffffc0050a947 */ /* 0x000fec000383ffff */
.L_x_4:
[----:B------:R-:W-:-:S05]  /*0590*/  IMAD.MOV R8, RZ, RZ, -R28 ;  /* 0x000000ffff087224 */ /* 0x000fca00078e0a1c */
[----:B------:R-:W-:-:S13]  /*05a0*/  ISETP.GT.AND P2, PT, R8, 0x4, PT ;  /* 0x000000040800780c */ /* 0x000fda0003f44270 */
[----:B------:R-:W-:Y:S05]  /*05b0*/  @!P2 BRA `(.L_x_6) ;  /* 0x00000000005ca947 */ /* 0x000fea0003800000 */
[----:B------:R-:W-:-:S05]  /*05c0*/  IMAD.WIDE R14, R31, 0x8, R6 ;  /* 0x000000081f0e7825 */ /* 0x000fca00078e0206 */
[----:B------:R-:W2:Y:S01]  /*05d0*/  LDG.E.64 R8, desc[UR8][R14.64+-0x10] ;  /* 0xfffff0080e087981 */ /* 0x000ea2000c1e1b00 */
[----:B------:R-:W-:-:S03]  /*05e0*/  VIADD R21, R31, 0x4 ;  /* 0x000000041f157836 */ /* 0x000fc60000000000 */
[----:B------:R-:W3:Y:S01]  /*05f0*/  LDG.E.64 R18, desc[UR8][R14.64+-0x8] ;  /* 0xfffff8080e127981 */ /* 0x000ee2000c1e1b00 */
[----:B------:R-:W-:-:S03]  /*0600*/  IMAD.WIDE R20, R21, 0x8, R6 ;  /* 0x0000000815147825 */ /* 0x000fc600078e0206 */
[----:B------:R-:W4:Y:S04]  /*0610*/  LDG.E.64 R16, desc[UR8][R14.64] ;  /* 0x000000080e107981 */ /* 0x000f28000c1e1b00 */
[----:B------:R-:W5:Y:S04]  /*0620*/  LDG.E.64 R12, desc[UR8][R20.64+-0x10] ;  /* 0xfffff008140c7981 */ /* 0x000f68000c1e1b00 */
[----:B------:R-:W5:Y:S04]  /*0630*/  LDG.E.64 R10, desc[UR8][R20.64+-0x8] ;  /* 0xfffff808140a7981 */ /* 0x000f68000c1e1b00 */
[----:B------:R-:W5:Y:S04]  /*0640*/  LDG.E.64 R14, desc[UR8][R14.64+0x8] ;  /* 0x000008080e0e7981 */ /* 0x000f68000c1e1b00 */
[----:B------:R-:W5:Y:S04]  /*0650*/  LDG.E.64 R22, desc[UR8][R20.64+0x8] ;  /* 0x0000080814167981 */ /* 0x000f68000c1e1b00 */
[----:B--2---:R0:W-:Y:S04]  /*0660*/  STS.64 [R37+-0x18], R8 ;  /* 0xffffe80825007388 */ /* 0x0041e80000000a00 */
[----:B0-----:R-:W2:Y:S01]  /*0670*/  LDG.E.64 R8, desc[UR8][R20.64] ;  /* 0x0000000814087981 */ /* 0x001ea2000c1e1b00 */
[----:B------:R-:W-:Y:S01]  /*0680*/  PLOP3.LUT P0, PT, PT, PT, PT, 0x8, 0x80 ;  /* 0x000000000080781c */ /* 0x000fe20003f0e170 */
[----:B------:R-:W-:Y:S01]  /*0690*/  VIADD R28, R28, 0x8 ;  /* 0x000000081c1c7836 */ /* 0x000fe20000000000 */
[----:B------:R-:W-:Y:S01]  /*06a0*/  IADD3 R31, PT, PT, R31, 0x8, RZ ;  /* 0x000000081f1f7810 */ /* 0x000fe20007ffe0ff */
[----:B---3--:R-:W-:Y:S04]  /*06b0*/  STS.64 [R37+-0x10], R18 ;  /* 0xfffff01225007388 */ /* 0x008fe80000000a00 */
[----:B----4-:R-:W-:Y:S04]  /*06c0*/  STS.64 [R37+-0x8], R16 ;  /* 0xfffff81025007388 */ /* 0x010fe80000000a00 */
[----:B-----5:R-:W-:Y:S04]  /*06d0*/  STS.64 [R37], R14 ;  /* 0x0000000e25007388 */ /* 0x020fe80000000a00 */
[----:B------:R-:W-:Y:S04]  /*06e0*/  STS.64 [R37+0x8], R12 ;  /* 0x0000080c25007388 */ /* 0x000fe80000000a00 */
[----:B------:R-:W-:Y:S04]  /*06f0*/  STS.64 [R37+0x10], R10 ;  /* 0x0000100a25007388 */ /* 0x000fe80000000a00 */
[----:B------:R-:W-:Y:S04]  /*0700*/  STS.64 [R37+0x20], R22 ;  /* 0x0000201625007388 */ /* 0x000fe80000000a00 */
[----:B--2---:R0:W-:Y:S02]  /*0710*/  STS.64 [R37+0x18], R8 ;  /* 0x0000180825007388 */ /* 0x0041e40000000a00 */
[----:B0-----:R-:W-:-:S07]  /*0720*/  VIADD R37, R37, 0x40 ;  /* 0x0000004025257836 */ /* 0x001fce0000000000 */
.L_x_6:
[----:B------:R-:W-:-:S13]  /*0730*/  ISETP.NE.OR P0, PT, R28, RZ, P0 ;  /* 0x000000ff1c00720c */ /* 0x000fda0000705670 */
[----:B------:R-:W-:Y:S05]  /*0740*/  @!P0 BRA `(.L_x_2) ;  /* 0x0000000000388947 */ /* 0x000fea0003800000 */
.L_x_3:
[----:B------:R-:W-:-:S05]  /*0750*/  IMAD.WIDE R8, R31, 0x8, R6 ;  /* 0x000000081f087825 */ /* 0x000fca00078e0206 */
[----:B------:R-:W2:Y:S04]  /*0760*/  LDG.E.64 R14, desc[UR8][R8.64+-0x10] ;  /* 0xfffff008080e7981 */ /* 0x000ea8000c1e1b00 */
[----:B------:R-:W3:Y:S04]  /*0770*/  LDG.E.64 R12, desc[UR8][R8.64+-0x8] ;  /* 0xfffff808080c7981 */ /* 0x000ee8000c1e1b00 */
[----:B------:R-:W4:Y:S04]  /*0780*/  LDG.E.64 R10, desc[UR8][R8.64] ;  /* 0x00000008080a7981 */ /* 0x000f28000c1e1b00 */
[----:B------:R-:W5:Y:S01]  /*0790*/  LDG.E.64 R16, desc[UR8][R8.64+0x8] ;  /* 0x0000080808107981 */ /* 0x000f62000c1e1b00 */
[----:B------:R-:W-:-:S02]  /*07a0*/  VIADD R28, R28, 0x4 ;  /* 0x000000041c1c7836 */ /* 0x000fc40000000000 */
[----:B------:R-:W-:-:S03]  /*07b0*/  VIADD R31, R31, 0x4 ;  /* 0x000000041f1f7836 */ /* 0x000fc60000000000 */
[----:B------:R-:W-:Y:S01]  /*07c0*/  ISETP.NE.AND P0, PT, R28, RZ, PT ;  /* 0x000000ff1c00720c */ /* 0x000fe20003f05270 */
[----:B--2---:R-:W-:Y:S04]  /*07d0*/  STS.64 [R37+-0x18], R14 ;  /* 0xffffe80e25007388 */ /* 0x004fe80000000a00 */
[----:B---3--:R-:W-:Y:S04]  /*07e0*/  STS.64 [R37+-0x10], R12 ;  /* 0xfffff00c25007388 */ /* 0x008fe80000000a00 */
[----:B----4-:R-:W-:Y:S04]  /*07f0*/  STS.64 [R37+-0x8], R10 ;  /* 0xfffff80a25007388 */ /* 0x010fe80000000a00 */
[----:B-----5:R0:W-:Y:S02]  /*0800*/  STS.64 [R37], R16 ;  /* 0x0000001025007388 */ /* 0x0201e40000000a00 */
[----:B0-----:R-:W-:Y:S01]  /*0810*/  IADD3 R37, PT, PT, R37, 0x20, RZ ;  /* 0x0000002025257810 */ /* 0x001fe20007ffe0ff */
[----:B------:R-:W-:Y:S06]  /*0820*/  @P0 BRA `(.L_x_3) ;  /* 0xfffffffc00c80947 */ /* 0x000fec000383ffff */
.L_x_2:
[----:B------:R-:W-:Y:S02]  /*0830*/  ISETP.NE.AND P2, PT, R26, RZ, PT ;  /* 0x000000ff1a00720c */ /* 0x000fe40003f45270 */
[----:B------:R-:W-:-:S11]  /*0840*/  ISETP.NE.AND P3, PT, R2, 0x1, PT ;  /* 0x000000010200780c */ /* 0x000fd60003f65270 */
[----:B------:R-:W-:Y:S05]  /*0850*/  @!P2 BRA `(.L_x_7) ;  /* 0x00000000004ca947 */ /* 0x000fea0003800000 */
[----:B------:R-:W0:Y:S01]  /*0860*/  S2UR UR6, SR_CgaCtaId ;  /* 0x00000000000679c3 */ /* 0x000e220000008800 */
[----:B------:R-:W-:Y:S01]  /*0870*/  UMOV UR4, 0x400 ;  /* 0x0000040000047882 */ /* 0x000fe20000000000 */
[----:B------:R-:W-:Y:S02]  /*0880*/  IMAD R8, R2, 0x12, R29 ;  /* 0x0000001202087824 */ /* 0x000fe400078e021d */
[----:B------:R-:W-:Y:S02]  /*0890*/  IMAD.IADD R24, R24, 0x1, R2 ;  /* 0x0000000118187824 */ /* 0x000fe400078e0202 */
[----:B------:R-:W-:Y:S02]  /*08a0*/  IMAD.MOV R10, RZ, RZ, -R26 ;  /* 0x000000ffff0a7224 */ /* 0x000fe400078e0a1a */
[----:B------:R-:W1:Y:S01]  /*08b0*/  LDC.64 R6, c[0x0][0x3d8] ;  /* 0x0000f600ff067b82 */ /* 0x000e620000000a00 */
[----:B------:R-:W-:-:S05]  /*08c0*/  IMAD R24, R5, R24, R5 ;  /* 0x0000001805187224 */ /* 0x000fca00078e0205 */
[----:B------:R-:W-:Y:S01]  /*08d0*/  IADD3 R29, PT, PT, R24, R29, R32 ;  /* 0x0000001d181d7210 */ /* 0x000fe20007ffe020 */
[----:B0-----:R-:W-:-:S06]  /*08e0*/  ULEA UR4, UR6, UR4, 0x18 ;  /* 0x0000000406047291 */ /* 0x001fcc000f8ec0ff */
[----:B------:R-:W-:-:S05]  /*08f0*/  LEA R8, R8, UR4, 0x3 ;  /* 0x0000000408087c11 */ /* 0x000fca000f8e18ff */
[----:B------:R-:W-:-:S07]  /*0900*/  VIADD R11, R8, 0x90 ;  /* 0x00000090080b7836 */ /* 0x000fce0000000000 */
.L_x_8:
[----:B-1----:R-:W-:-:S06]  /*0910*/  IMAD.WIDE R8, R29, 0x8, R6 ;  /* 0x000000081d087825 */ /* 0x002fcc00078e0206 */
[----:B------:R-:W2:Y:S01]  /*0920*/  LDG.E.64 R8, desc[UR8][R8.64] ;  /* 0x0000000808087981 */ /* 0x000ea2000c1e1b00 */
[----:B------:R-:W-:Y:S01]  /*0930*/  IADD3 R10, PT, PT, R10, 0x1, RZ ;  /* 0x000000010a0a7810 */ /* 0x000fe20007ffe0ff */
[----:B------:R-:W-:-:S03]  /*0940*/  VIADD R29, R29, 0x1 ;  /* 0x000000011d1d7836 */ /* 0x000fc60000000000 */
[----:B------:R-:W-:Y:S01]  /*0950*/  ISETP.NE.AND P0, PT, R10, RZ, PT ;  /* 0x000000ff0a00720c */ /* 0x000fe20003f05270 */
[----:B--2---:R0:W-:Y:S02]  /*0960*/  STS.64 [R11], R8 ;  /* 0x000000080b007388 */ /* 0x0041e40000000a00 */
[----:B0-----:R-:W-:-:S10]  /*0970*/  VIADD R11, R11, 0x8 ;  /* 0x000000080b0b7836 */ /* 0x001fd40000000000 */
[----:B------:R-:W-:Y:S05]  /*0980*/  @P0 BRA `(.L_x_8) ;  /* 0xfffffffc00e00947 */ /* 0x000fea000383ffff */
.L_x_7:
[----:B------:R-:W-:Y:S05]  /*0990*/  @!P3 BRA `(.L_x_9) ;  /* 0x0000000400d0b947 */ /* 0x000fea0003800000 */
[----:B------:R-:W-:-:S13]  /*09a0*/  ISETP.NE.AND P0, PT, R2, RZ, PT ;  /* 0x000000ff0200720c */ /* 0x000fda0003f05270 */
[----:B------:R-:W-:Y:S05]  /*09b0*/  @P0 BRA `(.L_x_1) ;  /* 0x0000000c00c40947 */ /* 0x000fea0003800000 */
[----:B------:R-:W-:Y:S01]  /*09c0*/  IMAD.MOV.U32 R3, RZ, RZ, RZ ;  /* 0x000000ffff037224 */ /* 0x000fe200078e00ff */
[----:B------:R-:W-:Y:S06]  /*09d0*/  @!P1 BRA `(.L_x_10) ;  /* 0x0000000400609947 */ /* 0x000fec0003800000 */
[----:B------:R-:W0:Y:S01]  /*09e0*/  S2UR UR6, SR_CgaCtaId ;  /* 0x00000000000679c3 */ /* 0x000e220000008800 */
[----:B------:R-:W-:Y:S01]  /*09f0*/  LOP3.LUT R24, R4, 0xfffffffc, RZ, 0xc0, !PT ;  /* 0xfffffffc04187812 */ /* 0x000fe200078ec0ff */
[----:B------:R-:W-:Y:S01]  /*0a00*/  UMOV UR4, 0x400 ;  /* 0x0000040000047882 */ /* 0x000fe20000000000 */
[----:B------:R-:W-:Y:S02]  /*0a10*/  IADD3 R34, P0, PT, R34, 0x10, RZ ;  /* 0x0000001022227810 */ /* 0x000fe40007f1e0ff */
[----:B------:R-:W-:Y:S02]  /*0a20*/  IADD3 R24, PT, PT, -R24, RZ, RZ ;  /* 0x000000ff18187210 */ /* 0x000fe40007ffe1ff */
[----:B------:R-:W-:Y:S01]  /*0a30*/  LOP3.LUT R3, R4, 0xffc, RZ, 0xc0, !PT ;  /* 0x00000ffc04037812 */ /* 0x000fe200078ec0ff */
[----:B------:R-:W-:Y:S01]  /*0a40*/  IMAD.X R35, RZ, RZ, R35, P0 ;  /* 0x000000ffff237224 */ /* 0x000fe200000e0623 */
[----:B------:R-:W-:Y:S01]  /*0a50*/  ISETP.GE.AND P1, PT, R24, RZ, PT ;  /* 0x000000ff1800720c */ /* 0x000fe20003f26270 */
[----:B0-----:R-:W-:-:S04]  /*0a60*/  ULEA UR4, UR6, UR4, 0x18 ;  /* 0x0000000406047291 */ /* 0x001fc8000f8ec0ff */
[----:B------:R-:W-:-:S08]  /*0a70*/  UIADD3 UR4, UPT, UPT, UR4, 0x10, URZ ;  /* 0x0000001004047890 */ /* 0x000fd0000fffe0ff */
[----:B------:R-:W-:Y:S05]  /*0a80*/  @P1 BRA `(.L_x_11) ;  /* 0x0000000400041947 */ /* 0x000fea0003800000 */
[----:B------:R-:W-:Y:S01]  /*0a90*/  IMAD.MOV R4, RZ, RZ, -R24 ;  /* 0x000000ffff047224 */ /* 0x000fe200078e0a18 */
[----:B------:R-:W-:-:S04]  /*0aa0*/  PLOP3.LUT P0, PT, PT, PT, PT, 0x80, 0x8 ;  /* 0x000000000008781c */ /* 0x000fc80003f0f070 */
[----:B------:R-:W-:-:S13]  /*0ab0*/  ISETP.GT.AND P1, PT, R4, 0xc, PT ;  /* 0x0000000c0400780c */ /* 0x000fda0003f24270 */
[----:B------:R-:W-:Y:S05]  /*0ac0*/  @!P1 BRA `(.L_x_12) ;  /* 0x0000000000949947 */ /* 0x000fea0003800000 */
[----:B------:R-:W-:-:S13]  /*0ad0*/  PLOP3.LUT P0, PT, PT, PT, PT, 0x8, 0x80 ;  /* 0x000000000080781c */ /* 0x000fda0003f0e170 */
.L_x_13:
[----:B0-----:R-:W-:-:S04]  /*0ae0*/  IMAD.WIDE R6, R25, 0x8, R34 ;  /* 0x0000000819067825 */ /* 0x001fc800078e0222 */
[C---:B------:R-:W-:Y:S01]  /*0af0*/  VIADD R11, R25.reuse, 0x4 ;  /* 0x00000004190b7836 */ /* 0x040fe20000000000 */
[----:B------:R-:W2:Y:S01]  /*0b00*/  LDG.E.64 R16, desc[UR8][R6.64+-0x10] ;  /* 0xfffff00806107981 */ /* 0x000ea2000c1e1b00 */
[C---:B------:R-:W-:Y:S01]  /*0b10*/  IADD3 R15, PT, PT, R25.reuse, 0x8, RZ ;  /* 0x00000008190f7810 */ /* 0x040fe20007ffe0ff */
[----:B------:R-:W-:Y:S02]  /*0b20*/  VIADD R37, R25, 0xc ;  /* 0x0000000c19257836 */ /* 0x000fe40000000000 */
[----:B------:R-:W2:Y:S01]  /*0b30*/  LDG.E.64 R18, desc[UR8][R6.64+-0x8] ;  /* 0xfffff80806127981 */ /* 0x000ea2000c1e1b00 */
[----:B------:R-:W-:-:S03]  /*0b40*/  IMAD.WIDE R10, R11, 0x8, R34 ;  /* 0x000000080b0a7825 */ /* 0x000fc600078e0222 */
[----:B------:R-:W3:Y:S04]  /*0b50*/  LDG.E.64 R20, desc[UR8][R6.64] ;  /* 0x0000000806147981 */ /* 0x000ee8000c1e1b00 */
[----:B------:R-:W3:Y:S01]  /*0b60*/  LDG.E.64 R22, desc[UR8][R6.64+0x8] ;  /* 0x0000080806167981 */ /* 0x000ee2000c1e1b00 */
[----:B------:R-:W-:-:S03]  /*0b70*/  IMAD.WIDE R14, R15, 0x8, R34 ;  /* 0x000000080f0e7825 */ /* 0x000fc600078e0222 */
[----:B------:R-:W4:Y:S01]  /*0b80*/  LDG.E.64 R28, desc[UR8][R10.64+-0x10] ;  /* 0xfffff0080a1c7981 */ /* 0x000f22000c1e1b00 */
[----:B------:R-:W-:-:S03]  /*0b90*/  IMAD.WIDE R36, R37, 0x8, R34 ;  /* 0x0000000825247825 */ /* 0x000fc600078e0222 */
[----:B------:R-:W4:Y:S04]  /*0ba0*/  LDG.E.64 R30, desc[UR8][R10.64+-0x8] ;  /* 0xfffff8080a1e7981 */ /* 0x000f28000c1e1b00 */
[----:B------:R-:W5:Y:S04]  /*0bb0*/  LDG.E.64 R4, desc[UR8][R10.64] ;  /* 0x000000080a047981 */ /* 0x000f68000c1e1b00 */
[----:B------:R-:W5:Y:S04]  /*0bc0*/  LDG.E.64 R6, desc[UR8][R10.64+0x8] ;  /* 0x000008080a067981 */ /* 0x000f68000c1e1b00 */
[----:B------:R-:W5:Y:S04]  /*0bd0*/  LDG.E.64 R8, desc[UR8][R14.64+-0x10] ;  /* 0xfffff0080e087981 */ /* 0x000f68000c1e1b00 */
[----:B------:R-:W5:Y:S04]  /*0be0*/  LDG.E.64 R12, desc[UR8][R14.64] ;  /* 0x000000080e0c7981 */ /* 0x000f68000c1e1b00 */
[----:B------:R-:W5:Y:S04]  /*0bf0*/  LDG.E.64 R10, desc[UR8][R14.64+-0x8] ;  /* 0xfffff8080e0a7981 */ /* 0x000f68000c1e1b00 */
[----:B------:R-:W5:Y:S04]  /*0c00*/  LDG.E.64 R14, desc[UR8][R14.64+0x8] ;  /* 0x000008080e0e7981 */ /* 0x000f68000c1e1b00 */
[----:B--2---:R0:W-:Y:S04]  /*0c10*/  STS.128 [UR4+-0x10], R16 ;  /* 0xfffff010ff007988 */ /* 0x0041e80008000c04 */
[----:B---3--:R1:W-:Y:S04]  /*0c20*/  STS.128 [UR4], R20 ;  /* 0x00000014ff007988 */ /* 0x0083e80008000c04 */
[----:B0-----:R-:W2:Y:S04]  /*0c30*/  LDG.E.64 R16, desc[UR8][R36.64+-0x10] ;  /* 0xfffff00824107981 */ /* 0x001ea8000c1e1b00 */
[----:B------:R-:W2:Y:S04]  /*0c40*/  LDG.E.64 R18, desc[UR8][R36.64+-0x8] ;  /* 0xfffff80824127981 */ /* 0x000ea8000c1e1b00 */
[----:B-1----:R-:W3:Y:S04]  /*0c50*/  LDG.E.64 R20, desc[UR8][R36.64] ;  /* 0x0000000824147981 */ /* 0x002ee8000c1e1b00 */
[----:B------:R-:W3:Y:S01]  /*0c60*/  LDG.E.64 R22, desc[UR8][R36.64+0x8] ;  /* 0x0000080824167981 */ /* 0x000ee2000c1e1b00 */
[----:B------:R-:W-:-:S05]  /*0c70*/  VIADD R24, R24, 0x10 ;  /* 0x0000001018187836 */ /* 0x000fca0000000000 */
[----:B------:R-:W-:Y:S01]  /*0c80*/  ISETP.GE.AND P1, PT, R24, -0xc, PT ;  /* 0xfffffff41800780c */ /* 0x000fe20003f26270 */
[----:B----4-:R0:W-:Y:S04]  /*0c90*/  STS.128 [UR4+0x10], R28 ;  /* 0x0000101cff007988 */ /* 0x0101e80008000c04 */
[----:B-----5:R0:W-:Y:S04]  /*0ca0*/  STS.128 [UR4+0x20], R4 ;  /* 0x00002004ff007988 */ /* 0x0201e80008000c04 */
[----:B------:R0:W-:Y:S01]  /*0cb0*/  STS.128 [UR4+0x30], R8 ;  /* 0x00003008ff007988 */ /* 0x0001e20008000c04 */
[----:B------:R-:W-:-:S03]  /*0cc0*/  VIADD R25, R25, 0x10 ;  /* 0x0000001019197836 */ /* 0x000fc60000000000 */
[----:B------:R0:W-:Y:S04]  /*0cd0*/  STS.128 [UR4+0x40], R12 ;  /* 0x0000400cff007988 */ /* 0x0001e80008000c04 */
[----:B--2---:R0:W-:Y:S04]  /*0ce0*/  STS.128 [UR4+0x50], R16 ;  /* 0x00005010ff007988 */ /* 0x0041e80008000c04 */
[----:B---3--:R0:W-:Y:S01]  /*0cf0*/  STS.128 [UR4+0x60], R20 ;  /* 0x00006014ff007988 */ /* 0x0081e20008000c04 */
[----:B------:R-:W-:Y:S01]  /*0d00*/  UIADD3 UR4, UPT, UPT, UR4, 0x80, URZ ;  /* 0x0000008004047890 */ /* 0x000fe2000fffe0ff */
[----:B------:R-:W-:Y:S11]  /*0d10*/  @!P1 BRA `(.L_x_13) ;  /* 0xfffffffc00709947 */ /* 0x000ff6000383ffff */
.L_x_12:
[----:B0-----:R-:W-:-:S04]  /*0d20*/  IADD3 R4, PT, PT, -R24, RZ, RZ ;  /* 0x000000ff18047210 */ /* 0x001fc80007ffe1ff */
[----:B------:R-:W-:-:S13]  /*0d30*/  ISETP.GT.AND P1, PT, R4, 0x4, PT ;  /* 0x000000040400780c */ /* 0x000fda0003f24270 */
[----:B------:R-:W-:Y:S05]  /*0d40*/  @!P1 BRA `(.L_x_14) ;  /* 0x00000000004c9947 */ /* 0x000fea0003800000 */
[C---:B------:R-:W-:Y:S02]  /*0d50*/  VIADD R21, R25.reuse, 0x4 ;  /* 0x0000000419157836 */ /* 0x040fe40000000000 */
[----:B------:R-:W-:-:S04]  /*0d60*/  IMAD.WIDE R22, R25, 0x8, R34 ;  /* 0x0000000819167825 */ /* 0x000fc800078e0222 */
[----:B------:R-:W-:Y:S01]  /*0d70*/  IMAD.WIDE R20, R21, 0x8, R34 ;  /* 0x0000000815147825 */ /* 0x000fe200078e0222 */
[----:B------:R-:W2:Y:S04]  /*0d80*/  LDG.E.64 R4, desc[UR8][R22.64+-0x10] ;  /* 0xfffff00816047981 */ /* 0x000ea8000c1e1b00 */
[----:B------:R-:W2:Y:S04]  /*0d90*/  LDG.E.64 R6, desc[UR8][R22.64+-0x8] ;  /* 0xfffff80816067981 */ /* 0x000ea8000c1e1b00 */
[----:B------:R-:W3:Y:S04]  /*0da0*/  LDG.E.64 R8, desc[UR8][R22.64] ;  /* 0x0000000816087981 */ /* 0x000ee8000c1e1b00 */
[----:B------:R-:W3:Y:S04]  /*0db0*/  LDG.E.64 R10, desc[UR8][R22.64+0x8] ;  /* 0x00000808160a7981 */ /* 0x000ee8000c1e1b00 */
[----:B------:R-:W4:Y:S04]  /*0dc0*/  LDG.E.64 R12, desc[UR8][R20.64+-0x10] ;  /* 0xfffff008140c7981 */ /* 0x000f28000c1e1b00 */
[----:B------:R-:W4:Y:S04]  /*0dd0*/  LDG.E.64 R14, desc[UR8][R20.64+-0x8] ;  /* 0xfffff808140e7981 */ /* 0x000f28000c1e1b00 */
[----:B------:R-:W5:Y:S04]  /*0de0*/  LDG.E.64 R16, desc[UR8][R20.64] ;  /* 0x0000000814107981 */ /* 0x000f68000c1e1b00 */
[----:B------:R-:W5:Y:S01]  /*0df0*/  LDG.E.64 R18, desc[UR8][R20.64+0x8] ;  /* 0x0000080814127981 */ /* 0x000f62000c1e1b00 */
[----:B------:R-:W-:Y:S01]  /*0e00*/  PLOP3.LUT P0, PT, PT, PT, PT, 0x8, 0x80 ;  /* 0x000000000080781c */ /* 0x000fe20003f0e170 */
[----:B------:R-:W-:-:S02]  /*0e10*/  VIADD R24, R24, 0x8 ;  /* 0x0000000818187836 */ /* 0x000fc40000000000 */
[----:B------:R-:W-:Y:S01]  /*0e20*/  VIADD R25, R25, 0x8 ;  /* 0x0000000819197836 */ /* 0x000fe20000000000 */
[----:B--2---:R0:W-:Y:S04]  /*0e30*/  STS.128 [UR4+-0x10], R4 ;  /* 0xfffff004ff007988 */ /* 0x0041e80008000c04 */
[----:B---3--:R0:W-:Y:S04]  /*0e40*/  STS.128 [UR4], R8 ;  /* 0x00000008ff007988 */ /* 0x0081e80008000c04 */
[----:B----4-:R0:W-:Y:S04]  /*0e50*/  STS.128 [UR4+0x10], R12 ;  /* 0x0000100cff007988 */ /* 0x0101e80008000c04 */
[----:B-----5:R0:W-:Y:S01]  /*0e60*/  STS.128 [UR4+0x20], R16 ;  /* 0x00002010ff007988 */ /* 0x0201e20008000c04 */
[----:B------:R-:W-:-:S12]  /*0e70*/  UIADD3 UR4, UPT, UPT, UR4, 0x40, URZ ;  /* 0x0000004004047890 */ /* 0x000fd8000fffe0ff */
.L_x_14:
[----:B------:R-:W-:-:S13]  /*0e80*/  ISETP.EQ.AND P1, PT, R24, RZ, PT ;  /* 0x000000ff1800720c */ /* 0x000fda0003f22270 */
[----:B------:R-:W-:Y:S05]  /*0e90*/  @!P0 BRA P1, `(.L_x_10) ;  /* 0x0000000000308947 */ /* 0x000fea0000800000 */
.L_x_11:
[----:B0-----:R-:W-:-:S05]  /*0ea0*/  IMAD.WIDE R12, R25, 0x8, R34 ;  /* 0x00000008190c7825 */ /* 0x001fca00078e0222 */
[----:B-1----:R-:W2:Y:S04]  /*0eb0*/  LDG.E.64 R4, desc[UR8][R12.64+-0x10] ;  /* 0xfffff0080c047981 */ /* 0x002ea8000c1e1b00 */
[----:B------:R-:W2:Y:S04]  /*0ec0*/  LDG.E.64 R6, desc[UR8][R12.64+-0x8] ;  /* 0xfffff8080c067981 */ /* 0x000ea8000c1e1b00 */
[----:B------:R-:W3:Y:S04]  /*0ed0*/  LDG.E.64 R8, desc[UR8][R12.64] ;  /* 0x000000080c087981 */ /* 0x000ee8000c1e1b00 */
[----:B------:R-:W3:Y:S01]  /*0ee0*/  LDG.E.64 R10, desc[UR8][R12.64+0x8] ;  /* 0x000008080c0a7981 */ /* 0x000ee2000c1e1b00 */
[----:B------:R-:W-:Y:S01]  /*0ef0*/  IADD3 R24, PT, PT, R24, 0x4, RZ ;  /* 0x0000000418187810 */ /* 0x000fe20007ffe0ff */
[----:B------:R-:W-:-:S03]  /*0f00*/  VIADD R25, R25, 0x4 ;  /* 0x0000000419197836 */ /* 0x000fc60000000000 */
[----:B------:R-:W-:Y:S01]  /*0f10*/  ISETP.NE.AND P0, PT, R24, RZ, PT ;  /* 0x000000ff1800720c */ /* 0x000fe20003f05270 */
[----:B--2---:R1:W-:Y:S04]  /*0f20*/  STS.128 [UR4+-0x10], R4 ;  /* 0xfffff004ff007988 */ /* 0x0043e80008000c04 */
[----:B---3--:R1:W-:Y:S01]  /*0f30*/  STS.128 [UR4], R8 ;  /* 0x00000008ff007988 */ /* 0x0083e20008000c04 */
[----:B------:R-:W-:-:S07]  /*0f40*/  UIADD3 UR4, UPT, UPT, UR4, 0x20, URZ ;  /* 0x0000002004047890 */ /* 0x000fce000fffe0ff */
[----:B------:R-:W-:Y:S05]  /*0f50*/  @P0 BRA `(.L_x_11) ;  /* 0xfffffffc00d00947 */ /* 0x000fea000383ffff */
.L_x_10:
[----:B------:R-:W-:Y:S05]  /*0f60*/  @!P2 BRA `(.L_x_1) ;  /* 0x000000080058a947 */ /* 0x000fea0003800000 */
[----:B01----:R-:W0:Y:S01]  /*0f70*/  LDC.64 R4, c[0x0][0x3d8] ;  /* 0x0000f600ff047b82 */ /* 0x003e220000000a00 */
[----:B------:R-:W-:-:S05]  /*0f80*/  IADD3 R27, PT, PT, R32, R3, R27 ;  /* 0x00000003201b7210 */ /* 0x000fca0007ffe01b */
[----:B0-----:R-:W-:-:S06]  /*0f90*/  IMAD.WIDE R6, R27, 0x8, R4 ;  /* 0x000000081b067825 */ /* 0x001fcc00078e0204 */
[----:B------:R-:W2:Y:S01]  /*0fa0*/  LDG.E.64 R6, desc[UR8][R6.64] ;  /* 0x0000000806067981 */ /* 0x000ea2000c1e1b00 */
[----:B------:R-:W-:Y:S01]  /*0fb0*/  MOV R8, 0x400 ;  /* 0x0000040000087802 */ /* 0x000fe20000000f00 */
[----:B------:R-:W0:Y:S03]  /*0fc0*/  S2R R9, SR_CgaCtaId ;  /* 0x0000000000097919 */ /* 0x000e260000008800 */
[----:B0-----:R-:W-:-:S05]  /*0fd0*/  LEA R8, R9, R8, 0x18 ;  /* 0x0000000809087211 */ /* 0x001fca00078ec0ff */
[----:B------:R-:W-:Y:S01]  /*0fe0*/  IMAD R3, R3, 0x8, R8 ;  /* 0x0000000803037824 */ /* 0x000fe200078e0208 */
[----:B------:R-:W-:-:S04]  /*0ff0*/  IADD3 R8, PT, PT, -R26, 0x1, RZ ;  /* 0x000000011a087810 */ /* 0x000fc80007ffe1ff */
[----:B------:R-:W-:Y:S01]  /*1000*/  ISETP.NE.AND P0, PT, R8, RZ, PT ;  /* 0x000000ff0800720c */ /* 0x000fe20003f05270 */
[----:B--2---:R2:W-:-:S12]  /*1010*/  STS.64 [R3], R6 ;  /* 0x0000000603007388 */ /* 0x0045d80000000a00 */
[----:B------:R-:W-:Y:S05]  /*1020*/  @!P0 BRA `(.L_x_1) ;  /* 0x0000000800288947 */ /* 0x000fea0003800000 */
[----:B--2---:R-:W-:Y:S01]  /*1030*/  VIADD R3, R3, 0x8 ;  /* 0x0000000803037836 */ /* 0x004fe20000000000 */
[----:B------:R-:W-:-:S07]  /*1040*/  IADD3 R27, PT, PT, R27, 0x1, RZ ;  /* 0x000000011b1b7810 */ /* 0x000fce0007ffe0ff */
.L_x_15:
[----:B------:R-:W-:-:S06]  /*1050*/  IMAD.WIDE R6, R27, 0x8, R4 ;  /* 0x000000081b067825 */ /* 0x000fcc00078e0204 */
[----:B------:R-:W2:Y:S01]  /*1060*/  LDG.E.64 R6, desc[UR8][R6.64] ;  /* 0x0000000806067981 */ /* 0x000ea2000c1e1b00 */
[----:B------:R-:W-:Y:S02]  /*1070*/  VIADD R8, R8, 0x1 ;  /* 0x0000000108087836 */ /* 0x000fe40000000000 */
[----:B------:R-:W-:-:S03]  /*1080*/  VIADD R27, R27, 0x1 ;  /* 0x000000011b1b7836 */ /* 0x000fc60000000000 */
[----:B------:R-:W-:Y:S01]  /*1090*/  ISETP.NE.AND P0, PT, R8, RZ, PT ;  /* 0x000000ff0800720c */ /* 0x000fe20003f05270 */
[----:B--2---:R0:W-:Y:S02]  /*10a0*/  STS.64 [R3], R6 ;  /* 0x0000000603007388 */ /* 0x0041e40000000a00 */
[----:B0-----:R-:W-:-:S10]  /*10b0*/  VIADD R3, R3, 0x8 ;  /* 0x0000000803037836 */ /* 0x001fd40000000000 */
[----:B------:R-:W-:Y:S05]  /*10c0*/  @P0 BRA `(.L_x_15) ;  /* 0xfffffffc00e00947 */ /* 0x000fea000383ffff */
[----:B------:R-:W-:Y:S05]  /*10d0*/  BRA `(.L_x_1) ;  /* 0x0000000400fc7947 */ /* 0x000fea0003800000 */
.L_x_9:
[----:B------:R-:W-:Y:S01]  /*10e0*/  HFMA2 R30, -RZ, RZ, 0, 0 ;  /* 0x00000000ff1e7431 */ /* 0x000fe200000001ff */
[----:B------:R-:W-:Y:S06]  /*10f0*/  @!P1 BRA `(.L_x_16) ;  /* 0x0000000400a49947 */ /* 0x000fec0003800000 */
[----:B------:R-:W0:Y:S01]  /*1100*/  S2R R7, SR_CgaCtaId ;  /* 0x0000000000077919 */ /* 0x000e220000008800 */
[----:B------:R-:W-:Y:S02]  /*1110*/  LOP3.LUT R27, R4, 0xfffffffc, RZ, 0xc0, !PT ;  /* 0xfffffffc041b7812 */ /* 0x000fe400078ec0ff */
[----:B------:R-:W-:Y:S02]  /*1120*/  MOV R6, 0x400 ;  /* 0x0000040000067802 */ /* 0x000fe40000000f00 */
[----:B------:R-:W-:Y:S01]  /*1130*/  IADD3 R34, P0, PT, R34, 0x10, RZ ;  /* 0x0000001022227810 */ /* 0x000fe20007f1e0ff */
[----:B------:R-:W-:Y:S01]  /*1140*/  IMAD.MOV R27, RZ, RZ, -R27 ;  /* 0x000000ffff1b7224 */ /* 0x000fe200078e0a1b */
[----:B------:R-:W-:-:S03]  /*1150*/  LOP3.LUT R30, R4, 0xffc, RZ, 0xc0, !PT ;  /* 0x00000ffc041e7812 */ /* 0x000fc600078ec0ff */
[----:B------:R-:W-:Y:S01]  /*1160*/  IMAD.X R35, RZ, RZ, R35, P0 ;  /* 0x000000ffff237224 */ /* 0x000fe200000e0623 */
[----:B------:R-:W-:Y:S02]  /*1170*/  ISETP.GE.AND P1, PT, R27, RZ, PT ;  /* 0x000000ff1b00720c */ /* 0x000fe40003f26270 */
[----:B0-----:R-:W-:Y:S01]  /*1180*/  LEA R8, R7, R6, 0x18 ;  /* 0x0000000607087211 */ /* 0x001fe200078ec0ff */
[----:B------:R-:W-:-:S04]  /*1190*/  IMAD R6, R5, R3, R5 ;  /* 0x0000000305067224 */ /* 0x000fc800078e0205 */
[----:B------:R-:W-:Y:S02]  /*11a0*/  IMAD R37, R3, 0x90, R8 ;  /* 0x0000009003257824 */ /* 0x000fe400078e0208 */
[----:B------:R-:W-:-:S03]  /*11b0*/  IMAD.IADD R31, R25, 0x1, R6 ;  /* 0x00000001191f7824 */ /* 0x000fc600078e0206 */
[----:B------:R-:W-:Y:S01]  /*11c0*/  IADD3 R37, PT, PT, R37, 0xa8, RZ ;  /* 0x000000a825257810 */ /* 0x000fe20007ffe0ff */
[----:B------:R-:W-:Y:S06]  /*11d0*/  @P1 BRA `(.L_x_17) ;  /* 0x0000000400341947 */ /* 0x000fec0003800000 */
[----:B------:R-:W-:Y:S01]  /*11e0*/  IMAD.MOV R4, RZ, RZ, -R27 ;  /* 0x000000ffff047224 */ /* 0x000fe200078e0a1b */
[----:B------:R-:W-:-:S04]  /*11f0*/  PLOP3.LUT P0, PT, PT, PT, PT, 0x80, 0x8 ;  /* 0x000000000008781c */ /* 0x000fc80003f0f070 */
[----:B------:R-:W-:-:S13]  /*1200*/  ISETP.GT.AND P1, PT, R4, 0xc, PT ;  /* 0x0000000c0400780c */ /* 0x000fda0003f24270 */
[----:B------:R-:W-:Y:S05]  /*1210*/  @!P1 BRA `(.L_x_18) ;  /* 0x0000000000b49947 */ /* 0x000fea0003800000 */
[----:B------:R-:W-:-:S13]  /*1220*/  PLOP3.LUT P0, PT, PT, PT, PT, 0x8, 0x80 ;  /* 0x000000000080781c */ /* 0x000fda0003f0e170 */
.L_x_19:
[C---:B------:R-:W-:Y:S02]  /*1230*/  VIADD R21, R31.reuse, 0x4 ;  /* 0x000000041f157836 */ /* 0x040fe40000000000 */
[----:B------:R-:W-:-:S04]  /*1240*/  IMAD.WIDE R18, R31, 0x8, R34 ;  /* 0x000000081f127825 */ /* 0x000fc800078e0222 */
[----:B------:R-:W-:Y:S01]  /*1250*/  IMAD.WIDE R20, R21, 0x8, R34 ;  /* 0x0000000815147825 */ /* 0x000fe200078e0222 */
[----:B------:R-:W2:Y:S04]  /*1260*/  LDG.E.64 R16, desc[UR8][R18.64+-0x10] ;  /* 0xfffff00812107981 */ /* 0x000ea8000c1e1b00 */
[----:B------:R-:W3:Y:S04]  /*1270*/  LDG.E.64 R14, desc[UR8][R20.64+-0x10] ;  /* 0xfffff008140e7981 */ /* 0x000ee8000c1e1b00 */
[----:B------:R-:W4:Y:S04]  /*1280*/  LDG.E.64 R6, desc[UR8][R18.64+-0x8] ;  /* 0xfffff80812067981 */ /* 0x000f28000c1e1b00 */
[----:B------:R-:W5:Y:S04]  /*1290*/  LDG.E.64 R8, desc[UR8][R18.64] ;  /* 0x0000000812087981 */ /* 0x000f68000c1e1b00 */
[----:B------:R-:W5:Y:S04]  /*12a0*/  LDG.E.64 R10, desc[UR8][R18.64+0x8] ;  /* 0x00000808120a7981 */ /* 0x000f68000c1e1b00 */
[----:B------:R-:W5:Y:S01]  /*12b0*/  LDG.E.64 R28, desc[UR8][R20.64+-0x8] ;  /* 0xfffff808141c7981 */ /* 0x000f62000c1e1b00 */
[C---:B------:R-:W-:Y:S01]  /*12c0*/  VIADD R13, R31.reuse, 0x8 ;  /* 0x000000081f0d7836 */ /* 0x040fe20000000000 */
[----:B------:R-:W-:-:S02]  /*12d0*/  IADD3 R25, PT, PT, R31, 0xc, RZ ;  /* 0x0000000c1f197810 */ /* 0x000fc40007ffe0ff */
[----:B------:R-:W5:Y:S01]  /*12e0*/  LDG.E.64 R22, desc[UR8][R20.64] ;  /* 0x0000000814167981 */ /* 0x000f62000c1e1b00 */
[----:B------:R-:W-:-:S04]  /*12f0*/  IMAD.WIDE R12, R13, 0x8, R34 ;  /* 0x000000080d0c7825 */ /* 0x000fc800078e0222 */
[----:B------:R-:W-:Y:S01]  /*1300*/  IMAD.WIDE R24, R25, 0x8, R34 ;  /* 0x0000000819187825 */ /* 0x000fe200078e0222 */
[----:B------:R-:W5:Y:S04]  /*1310*/  LDG.E.64 R18, desc[UR8][R12.64+-0x10] ;  /* 0xfffff0080c127981 */ /* 0x000f68000c1e1b00 */
[----:B------:R-:W5:Y:S04]  /*1320*/  LDG.E.64 R20, desc[UR8][R20.64+0x8] ;  /* 0x0000080814147981 */ /* 0x000f68000c1e1b00 */
[----:B--2---:R0:W-:Y:S04]  /*1330*/  STS.64 [R37+-0x18], R16 ;  /* 0xffffe81025007388 */ /* 0x0041e80000000a00 */
[----:B---3--:R1:W-:Y:S04]  /*1340*/  STS.64 [R37+0x8], R14 ;  /* 0x0000080e25007388 */ /* 0x0083e80000000a00 */
[----:B----4-:R-:W-:Y:S04]  /*1350*/  STS.64 [R37+-0x10], R6 ;  /* 0xfffff00625007388 */ /* 0x010fe80000000a00 */
[----:B-----5:R-:W-:Y:S04]  /*1360*/  STS.64 [R37+-0x8], R8 ;  /* 0xfffff80825007388 */ /* 0x020fe80000000a00 */
[----:B------:R2:W-:Y:S04]  /*1370*/  STS.64 [R37], R10 ;  /* 0x0000000a25007388 */ /* 0x0005e80000000a00 */
[----:B------:R3:W-:Y:S04]  /*1380*/  STS.64 [R37+0x10], R28 ;  /* 0x0000101c25007388 */ /* 0x0007e80000000a00 */
[----:B0-----:R-:W4:Y:S04]  /*1390*/  LDG.E.64 R16, desc[UR8][R12.64+-0x8] ;  /* 0xfffff8080c107981 */ /* 0x001f28000c1e1b00 */
[----:B-1----:R-:W5:Y:S04]  /*13a0*/  LDG.E.64 R14, desc[UR8][R12.64] ;  /* 0x000000080c0e7981 */ /* 0x002f68000c1e1b00 */
[----:B--2---:R-:W2:Y:S04]  /*13b0*/  LDG.E.64 R10, desc[UR8][R24.64+-0x10] ;  /* 0xfffff008180a7981 */ /* 0x004ea8000c1e1b00 */
[----:B------:R-:W2:Y:S04]  /*13c0*/  LDG.E.64 R8, desc[UR8][R24.64+-0x8] ;  /* 0xfffff80818087981 */ /* 0x000ea8000c1e1b00 */
[----:B------:R-:W2:Y:S04]  /*13d0*/  LDG.E.64 R12, desc[UR8][R12.64+0x8] ;  /* 0x000008080c0c7981 */ /* 0x000ea8000c1e1b00 */
[----:B------:R-:W2:Y:S04]  /*13e0*/  LDG.E.64 R6, desc[UR8][R24.64] ;  /* 0x0000000818067981 */ /* 0x000ea8000c1e1b00 */
[----:B---3--:R-:W3:Y:S01]  /*13f0*/  LDG.E.64 R28, desc[UR8][R24.64+0x8] ;  /* 0x00000808181c7981 */ /* 0x008ee2000c1e1b00 */
[----:B------:R-:W-:-:S05]  /*1400*/  VIADD R27, R27, 0x10 ;  /* 0x000000101b1b7836 */ /* 0x000fca0000000000 */
[----:B------:R-:W-:Y:S01]  /*1410*/  ISETP.GE.AND P1, PT, R27, -0xc, PT ;  /* 0xfffffff41b00780c */ /* 0x000fe20003f26270 */
[----:B------:R-:W-:Y:S01]  /*1420*/  STS.64 [R37+0x18], R22 ;  /* 0x0000181625007388 */ /* 0x000fe20000000a00 */
[----:B------:R-:W-:-:S03]  /*1430*/  VIADD R31, R31, 0x10 ;  /* 0x000000101f1f7836 */ /* 0x000fc60000000000 */
[----:B------:R-:W-:Y:S04]  /*1440*/  STS.64 [R37+0x20], R20 ;  /* 0x0000201425007388 */ /* 0x000fe80000000a00 */
[----:B------:R-:W-:Y:S04]  /*1450*/  STS.64 [R37+0x28], R18 ;  /* 0x0000281225007388 */ /* 0x000fe80000000a00 */
[----:B----4-:R-:W-:Y:S04]  /*1460*/  STS.64 [R37+0x30], R16 ;  /* 0x0000301025007388 */ /* 0x010fe80000000a00 */
[----:B-----5:R-:W-:Y:S04]  /*1470*/  STS.64 [R37+0x38], R14 ;  /* 0x0000380e25007388 */ /* 0x020fe80000000a00 */
[----:B--2---:R-:W-:Y:S04]  /*1480*/  STS.64 [R37+0x48], R10 ;  /* 0x0000480a25007388 */ /* 0x004fe80000000a00 */
[----:B------:R-:W-:Y:S04]  /*1490*/  STS.64 [R37+0x50], R8 ;  /* 0x0000500825007388 */ /* 0x000fe80000000a00 */
[----:B------:R-:W-:Y:S04]  /*14a0*/  STS.64 [R37+0x40], R12 ;  /* 0x0000400c25007388 */ /* 0x000fe80000000a00 */
[----:B------:R-:W-:Y:S04]  /*14b0*/  STS.64 [R37+0x58], R6 ;  /* 0x0000580625007388 */ /* 0x000fe80000000a00 */
[----:B---3--:R0:W-:Y:S02]  /*14c0*/  STS.64 [R37+0x60], R28 ;  /* 0x0000601c25007388 */ /* 0x0081e40000000a00 */
[----:B0-----:R-:W-:Y:S01]  /*14d0*/  VIADD R37, R37, 0x80 ;  /* 0x0000008025257836 */ /* 0x001fe20000000000 */
[----:B------:R-:W-:Y:S06]  /*14e0*/  @!P1 BRA `(.L_x_19) ;  /* 0xfffffffc00509947 */ /* 0x000fec000383ffff */
.L_x_18:
[----:B------:R-:W-:-:S04]  /*14f0*/  IADD3 R4, PT, PT, -R27, RZ, RZ ;  /* 0x000000ff1b047210 */ /* 0x000fc80007ffe1ff */
[----:B------:R-:W-:-:S13]  /*1500*/  ISETP.GT.AND P1, PT, R4, 0x4, PT ;  /* 0x000000040400780c */ /* 0x000fda0003f24270 */
[----:B------:R-:W-:Y:S05]  /*1510*/  @!P1 BRA `(.L_x_20) ;  /* 0x00000000005c9947 */ /* 0x000fea0003800000 */
        /* <DEDUP_REMOVED lines=8> */
[----:B------:R-:W5:Y:S04]  /*15a0*/  LDG.E.64 R12, desc[UR8][R22.64+-0x8] ;  /* 0xfffff808160c7981 */ /* 0x000f68000c1e1b00 */
[----:B------:R-:W5:Y:S04]  /*15b0*/  LDG.E.64 R14, desc[UR8][R22.64] ;  /* 0x00000008160e7981 */ /* 0x000f68000c1e1b00 */
[----:B------:R-:W5:Y:S01]  /*15c0*/  LDG.E.64 R16, desc[UR8][R22.64+0x8] ;  /* 0x0000080816107981 */ /* 0x000f62000c1e1b00 */
[----:B------:R-:W-:Y:S01]  /*15d0*/  PLOP3.LUT P0, PT, PT, PT, PT, 0x8, 0x80 ;  /* 0x000000000080781c */ /* 0x000fe20003f0e170 */
[----:B------:R-:W-:-:S02]  /*15e0*/  VIADD R27, R27, 0x8 ;  /* 0x000000081b1b7836 */ /* 0x000fc40000000000 */
[----:B------:R-:W-:Y:S01]  /*15f0*/  VIADD R31, R31, 0x8 ;  /* 0x000000081f1f7836 */ /* 0x000fe20000000000 */
[----:B--2---:R-:W-:Y:S04]  /*1600*/  STS.64 [R37+-0x18], R20 ;  /* 0xffffe81425007388 */ /* 0x004fe80000000a00 */
[----:B---3--:R-:W-:Y:S04]  /*1610*/  STS.64 [R37+-0x10], R18 ;  /* 0xfffff01225007388 */ /* 0x008fe80000000a00 */
[----:B----4-:R-:W-:Y:S04]  /*1620*/  STS.64 [R37+-0x8], R6 ;  /* 0xfffff80625007388 */ /* 0x010fe80000000a00 */
[----:B-----5:R-:W-:Y:S04]  /*1630*/  STS.64 [R37], R8 ;  /* 0x0000000825007388 */ /* 0x020fe80000000a00 */
[----:B------:R-:W-:Y:S04]  /*1640*/  STS.64 [R37+0x8], R10 ;  /* 0x0000080a25007388 */ /* 0x000fe80000000a00 */
[----:B------:R-:W-:Y:S04]  /*1650*/  STS.64 [R37+0x10], R12 ;  /* 0x0000100c25007388 */ /* 0x000fe80000000a00 */
[----:B------:R-:W-:Y:S04]  /*1660*/  STS.64 [R37+0x18], R14 ;  /* 0x0000180e25007388 */ /* 0x000fe80000000a00 */
[----:B------:R0:W-:Y:S02]  /*1670*/  STS.64 [R37+0x20], R16 ;  /* 0x0000201025007388 */ /* 0x0001e40000000a00 */
[----:B0-----:R-:W-:-:S07]  /*1680*/  IADD3 R37, PT, PT, R37, 0x40, RZ ;  /* 0x0000004025257810 */ /* 0x001fce0007ffe0ff */
.L_x_20:
[----:B------:R-:W-:-:S13]  /*1690*/  ISETP.EQ.AND P1, PT, R27, RZ, PT ;  /* 0x000000ff1b00720c */ /* 0x000fda0003f22270 */
[----:B------:R-:W-:Y:S05]  /*16a0*/  @!P0 BRA P1, `(.L_x_16) ;  /* 0x0000000000388947 */ /* 0x000fea0000800000 */
.L_x_17:
        /* <DEDUP_REMOVED lines=12> */
[----:B0-----:R-:W-:Y:S01]  /*1770*/  VIADD R37, R37, 0x20 ;  /* 0x0000002025257836 */ /* 0x001fe20000000000 */
[----:B------:R-:W-:Y:S06]  /*1780*/  @P0 BRA `(.L_x_17) ;  /* 0xfffffffc00c80947 */ /* 0x000fec000383ffff */
.L_x_16:
[----:B------:R-:W-:Y:S05]  /*1790*/  @!P2 BRA `(.L_x_1) ;  /* 0x00000000004ca947 */ /* 0x000fea0003800000 */
[----:B------:R-:W0:Y:S01]  /*17a0*/  S2R R9, SR_CgaCtaId ;  /* 0x0000000000097919 */ /* 0x000e220000008800 */
[----:B------:R-:W1:Y:S01]  /*17b0*/  LDC.64 R6, c[0x0][0x3d8] ;  /* 0x0000f600ff067b82 */ /* 0x000e620000000a00 */
[----:B------:R-:W-:Y:S01]  /*17c0*/  MOV R8, 0x400 ;  /* 0x0000040000087802 */ /* 0x000fe20000000f00 */
[C---:B------:R-:W-:Y:S02]  /*17d0*/  IMAD R4, R3.reuse, UR5, R3 ;  /* 0x0000000503047c24 */ /* 0x040fe4000f8e0203 */
[----:B------:R-:W-:Y:S02]  /*17e0*/  IMAD R3, R3, 0x12, R30 ;  /* 0x0000001203037824 */ /* 0x000fe400078e021e */
[----:B------:R-:W-:Y:S02]  /*17f0*/  IMAD R5, R5, R4, R5 ;  /* 0x0000000405057224 */ /* 0x000fe400078e0205 */
[----:B------:R-:W-:Y:S01]  /*1800*/  IMAD.MOV R26, RZ, RZ, -R26 ;  /* 0x000000ffff1a7224 */ /* 0x000fe200078e0a1a */
[----:B0-----:R-:W-:-:S02]  /*1810*/  LEA R8, R9, R8, 0x18 ;  /* 0x0000000809087211 */ /* 0x001fc400078ec0ff */
[----:B------:R-:W-:Y:S02]  /*1820*/  IADD3 R9, PT, PT, R5, R30, R32 ;  /* 0x0000001e05097210 */ /* 0x000fe40007ffe020 */
[----:B------:R-:W-:-:S05]  /*1830*/  LEA R3, R3, R8, 0x3 ;  /* 0x0000000803037211 */ /* 0x000fca00078e18ff */
[----:B------:R-:W-:-:S07]  /*1840*/  VIADD R3, R3, 0x90 ;  /* 0x0000009003037836 */ /* 0x000fce0000000000 */
.L_x_21:
[----:B-1----:R-:W-:-:S06]  /*1850*/  IMAD.WIDE R4, R9, 0x8, R6 ;  /* 0x0000000809047825 */ /* 0x002fcc00078e0206 */
[----:B------:R-:W2:Y:S01]  /*1860*/  LDG.E.64 R4, desc[UR8][R4.64] ;  /* 0x0000000804047981 */ /* 0x000ea2000c1e1b00 */
[----:B------:R-:W-:Y:S01]  /*1870*/  VIADD R26, R26, 0x1 ;  /* 0x000000011a1a7836 */ /* 0x000fe20000000000 */
[----:B------:R-:W-:-:S04]  /*1880*/  IADD3 R9, PT, PT, R9, 0x1, RZ ;  /* 0x0000000109097810 */ /* 0x000fc80007ffe0ff */
[----:B------:R-:W-:Y:S01]  /*1890*/  ISETP.NE.AND P0, PT, R26, RZ, PT ;  /* 0x000000ff1a00720c */ /* 0x000fe20003f05270 */
[----:B--2---:R0:W-:Y:S02]  /*18a0*/  STS.64 [R3], R4 ;  /* 0x0000000403007388 */ /* 0x0041e40000000a00 */
[----:B0-----:R-:W-:-:S10]  /*18b0*/  VIADD R3, R3, 0x8 ;  /* 0x0000000803037836 */ /* 0x001fd40000000000 */
[----:B------:R-:W-:Y:S05]  /*18c0*/  @P0 BRA `(.L_x_21) ;  /* 0xfffffffc00e00947 */ /* 0x000fea000383ffff */
.L_x_1:
[----:B------:R-:W-:Y:S05]  /*18d0*/  BSYNC.RECONVERGENT B0 ;  /* 0x0000000000007941 */ /* 0x000fea0003800200 */
.L_x_0:
[----:B0-----:R-:W0:Y:S08]  /*18e0*/  LDC.64 R14, c[0x0][0x3e0] ;  /* 0x0000f800ff0e7b82 */ /* 0x001e300000000a00 */
[----:B------:R-:W-:Y:S06]  /*18f0*/  BAR.SYNC.DEFER_BLOCKING 0x0 ;  /* 0x0000000000007b1d */ /* 0x000fec0000010000 */
[----:B------:R-:W3:Y:S02]  /*1900*/  LDCU UR4, c[0x0][0x364] ;  /* 0x00006c80ff0477ac */ /* 0x000ee40008000800 */
[----:B--2---:R-:W2:Y:S08]  /*1910*/  LDC R3, c[0x0][0x360] ;  /* 0x0000d800ff037b82 */ /* 0x004eb00000000800 */
[----:B------:R-:W4:Y:S08]  /*1920*/  LDC.64 R22, c[0x0][0x380] ;  /* 0x0000e000ff167b82 */ /* 0x000f300000000a00 */
[----:B-1----:R-:W1:Y:S01]  /*1930*/  LDC.64 R4, c[0x0][0x388] ;  /* 0x0000e200ff047b82 */ /* 0x002e620000000a00 */
[----:B0-----:R-:W4:Y:S01]  /*1940*/  LDG.E.64 R14, desc[UR8][R14.64] ;  /* 0x000000080e0e7981 */ /* 0x001f22000c1e1b00 */
[----:B-----5:R-:W-:Y:S01]  /*1950*/  VIADD R8, R33, 0x2 ;  /* 0x0000000221087836 */ /* 0x020fe20000000000 */
[----:B---3--:R-:W-:-:S05]  /*1960*/  UIMAD UR4, UR5, UR4, URZ ;  /* 0x00000004050472a4 */ /* 0x008fca000f8e02ff */
[----:B------:R-:W0:Y:S01]  /*1970*/  LDC.64 R6, c[0x0][0x3b0] ;  /* 0x0000ec00ff067b82 */ /* 0x000e220000000a00 */
[----:B--2---:R-:W-:-:S04]  /*1980*/  IMAD R3, R3, UR7, R0 ;  /* 0x0000000703037c24 */ /* 0x004fc8000f8e0200 */
[C---:B------:R-:W-:Y:S01]  /*1990*/  IMAD.IADD R3, R8.reuse, 0x1, R3 ;  /* 0x0000000108037824 */ /* 0x040fe200078e0203 */
[----:B----4-:R-:W2:Y:S03]  /*19a0*/  LDG.E.64 R22, desc[UR8][R22.64] ;  /* 0x0000000816167981 */ /* 0x010ea6000c1e1b00 */
[C---:B------:R-:W-:Y:S01]  /*19b0*/  IMAD R3, R8.reuse, UR4, R3 ;  /* 0x0000000408037c24 */ /* 0x040fe2000f8e0203 */
[----:B-1----:R-:W3:Y:S01]  /*19c0*/  LDG.E.64 R4, desc[UR8][R4.64] ;  /* 0x0000000804047981 */ /* 0x002ee2000c1e1b00 */
[----:B------:R-:W1:Y:S02]  /*19d0*/  LDC.64 R10, c[0x0][0x390] ;  /* 0x0000e400ff0a7b82 */ /* 0x000e640000000a00 */
[----:B------:R-:W-:-:S05]  /*19e0*/  IMAD R3, R8, R2, R3 ;  /* 0x0000000208037224 */ /* 0x000fca00078e0203 */
[----:B------:R-:W-:Y:S01]  /*19f0*/  IADD3 R16, PT, PT, R3, 0x1, RZ ;  /* 0x0000000103107810 */ /* 0x000fe20007ffe0ff */
[----:B------:R-:W4:Y:S04]  /*1a00*/  LDC.64 R20, c[0x0][0x3c8] ;  /* 0x0000f200ff147b82 */ /* 0x000f280000000a00 */
[----:B0-----:R-:W-:-:S05]  /*1a10*/  IMAD.WIDE R6, R16, 0x8, R6 ;  /* 0x0000000810067825 */ /* 0x001fca00078e0206 */
[----:B------:R-:W3:Y:S04]  /*1a20*/  LDG.E.64 R8, desc[UR8][R6.64] ;  /* 0x0000000806087981 */ /* 0x000ee8000c1e1b00 */
[----:B-1----:R-:W3:Y:S04]  /*1a30*/  LDG.E.64 R10, desc[UR8][R10.64] ;  /* 0x000000080a0a7981 */ /* 0x002ee8000c1e1b00 */
[----:B----4-:R-:W4:Y:S01]  /*1a40*/  LDG.E.64 R20, desc[UR8][R20.64] ;  /* 0x0000000814147981 */ /* 0x010f22000c1e1b00 */
[----:B------:R-:W0:Y:S03]  /*1a50*/  LDC.64 R18, c[0x0][0x3c0] ;  /* 0x0000f000ff127b82 */ /* 0x000e260000000a00 */
[----:B0-----:R-:W4:Y:S05]  /*1a60*/  LDG.E.64 R18, desc[UR8][R18.64] ;  /* 0x0000000812127981 */ /* 0x001f2a000c1e1b00 */
[----:B------:R-:W0:Y:S01]  /*1a70*/  LDC.64 R12, c[0x0][0x3b8] ;  /* 0x0000ee00ff0c7b82 */ /* 0x000e220000000a00 */
[----:B------:R-:W1:Y:S01]  /*1a80*/  S2R R24, SR_CgaCtaId ;  /* 0x0000000000187919 */ /* 0x000e620000008800 */
[----:B0-----:R-:W5:Y:S01]  /*1a90*/  LDG.E.64 R12, desc[UR8][R12.64] ;  /* 0x000000080c0c7981 */ /* 0x001f62000c1e1b00 */
[----:B------:R-:W-:Y:S01]  /*1aa0*/  MOV R3, 0x400 ;  /* 0x0000040000037802 */ /* 0x000fe20000000f00 */
[----:B------:R-:W-:Y:S03]  /*1ab0*/  BSSY.RECONVERGENT B0, `(.L_x_22) ;  /* 0x0000029000007945 */ /* 0x000fe60003800200 */
[----:B-1----:R-:W-:-:S05]  /*1ac0*/  LEA R3, R24, R3, 0x18 ;  /* 0x0000000318037211 */ /* 0x002fca00078ec0ff */
[----:B------:R-:W-:-:S04]  /*1ad0*/  IMAD R3, R2, 0x90, R3 ;  /* 0x0000009002037824 */ /* 0x000fc800078e0203 */
[----:B------:R-:W-:-:S05]  /*1ae0*/  IMAD R0, R0, 0x8, R3 ;  /* 0x0000000800007824 */ /* 0x000fca00078e0203 */
[----:B------:R-:W-:Y:S04]  /*1af0*/  LDS.64 R24, [R0+0xa0] ;  /* 0x0000a00000187984 */ /* 0x000fe80000000a00 */
[----:B------:R-:W0:Y:S04]  /*1b00*/  LDS.64 R26, [R0+0x90] ;  /* 0x00009000001a7984 */ /* 0x000e280000000a00 */
[----:B------:R-:W1:Y:S04]  /*1b10*/  LDS.64 R2, [R0+0x98] ;  /* 0x0000980000027984 */ /* 0x000e680000000a00 */
[----:B------:R-:W1:Y:S04]  /*1b20*/  LDS.64 R28, [R0+0x128] ;  /* 0x00012800001c7984 */ /* 0x000e680000000a00 */
[----:B------:R-:W1:Y:S01]  /*1b30*/  LDS.64 R30, [R0+0x8] ;  /* 0x00000800001e7984 */ /* 0x000e620000000a00 */
[----:B0-----:R-:W-:-:S08]  /*1b40*/  DADD R24, R24, R26 ;  /* 0x0000000018187229 */ /* 0x001fd0000000001a */
[----:B-1----:R-:W-:-:S08]  /*1b50*/  DFMA R24, R2, -4, R24 ;  /* 0xc01000000218782b */ /* 0x002fd00000000018 */
[----:B------:R-:W-:-:S08]  /*1b60*/  DADD R24, R24, R28 ;  /* 0x0000000018187229 */ /* 0x000fd0000000001c */
[----:B------:R-:W-:-:S08]  /*1b70*/  DADD R24, R24, R30 ;  /* 0x0000000018187229 */ /* 0x000fd0000000001e */
[----:B------:R-:W-:-:S08]  /*1b80*/  DFMA R14, R14, R24, R2 ;  /* 0x000000180e0e722b */ /* 0x000fd00000000002 */
[C---:B--2---:R-:W-:Y:S02]  /*1b90*/  DADD R22, R14.reuse, -R22 ;  /* 0x000000000e167229 */ /* 0x044fe40000000816 */
[----:B---3--:R-:W-:-:S08]  /*1ba0*/  DMUL R2, R14, R4 ;  /* 0x000000040e027228 */ /* 0x008fd00000000000 */
[----:B------:R-:W-:Y:S02]  /*1bb0*/  DMUL R2, R2, R22 ;  /* 0x0000001602027228 */ /* 0x000fe40000000000 */
[----:B------:R-:W-:-:S08]  /*1bc0*/  DADD R22, R14, -1 ;  /* 0xbff000000e167429 */ /* 0x000fd00000000000 */
[----:B------:R-:W-:-:S08]  /*1bd0*/  DMUL R2, R2, R22 ;  /* 0x0000001602027228 */ /* 0x000fd00000000000 */
[----:B------:R-:W-:-:S08]  /*1be0*/  DFMA R2, R8, R14, R2 ;  /* 0x0000000e0802722b */ /* 0x000fd00000000002 */
[----:B------:R-:W-:Y:S01]  /*1bf0*/  DFMA R14, -R10, R2, R14 ;  /* 0x000000020a0e722b */ /* 0x000fe2000000010e */
[----:B------:R-:W-:-:S07]  /*1c00*/  IMAD.MOV.U32 R2, RZ, RZ, 0x1 ;  /* 0x00000001ff027424 */ /* 0x000fce00078e00ff */
[----:B----4-:R-:W-:-:S06]  /*1c10*/  DADD R20, R14, R20 ;  /* 0x000000000e147229 */ /* 0x010fcc0000000014 */
[----:B------:R-:W0:Y:S01]  /*1c20*/  MUFU.RCP64H R3, R21 ;  /* 0x0000001500037308 */ /* 0x000e220000001800 */
[----:B------:R-:W-:Y:S02]  /*1c30*/  DMUL R18, R8, R18 ;  /* 0x0000001208127228 */ /* 0x000fe40000000000 */
[----:B0-----:R-:W-:-:S08]  /*1c40*/  DFMA R22, -R20, R2, 1 ;  /* 0x3ff000001416742b */ /* 0x001fd00000000102 */
[----:B------:R-:W-:Y:S01]  /*1c50*/  FSETP.GEU.AND P1, PT, |R19|, 6.5827683646048100446e-37, PT ;  /* 0x036000001300780b */ /* 0x000fe20003f2e200 */
[----:B------:R-:W-:-:S08]  /*1c60*/  DFMA R22, R22, R22, R22 ;  /* 0x000000161616722b */ /* 0x000fd00000000016 */
[----:B------:R-:W-:-:S08]  /*1c70*/  DFMA R22, R2, R22, R2 ;  /* 0x000000160216722b */ /* 0x000fd00000000002 */
[----:B------:R-:W-:-:S08]  /*1c80*/  DFMA R2, -R20, R22, 1 ;  /* 0x3ff000001402742b */ /* 0x000fd00000000116 */
[----:B------:R-:W-:-:S08]  /*1c90*/  DFMA R2, R22, R2, R22 ;  /* 0x000000021602722b */ /* 0x000fd00000000016 */
[----:B------:R-:W-:-:S08]  /*1ca0*/  DMUL R22, R18, R2 ;  /* 0x0000000212167228 */ /* 0x000fd00000000000 */
[----:B------:R-:W-:-:S08]  /*1cb0*/  DFMA R24, -R20, R22, R18 ;  /* 0x000000161418722b */ /* 0x000fd00000000112 */
[----:B------:R-:W-:-:S10]  /*1cc0*/  DFMA R2, R2, R24, R22 ;  /* 0x000000180202722b */ /* 0x000fd40000000016 */
[----:B------:R-:W-:-:S05]  /*1cd0*/  FFMA R0, RZ, R21, R3 ;  /* 0x00000015ff007223 */ /* 0x000fca0000000003 */
[----:B------:R-:W-:-:S13]  /*1ce0*/  FSETP.GT.AND P0, PT, |R0|, 1.469367938527859385e-39, PT ;  /* 0x001000000000780b */ /* 0x000fda0003f04200 */
[----:B------:R-:W-:Y:S05]  /*1cf0*/  @P0 BRA P1, `(.L_x_23) ;  /* 0x0000000000100947 */ /* 0x000fea0000800000 */
[----:B------:R-:W-:-:S07]  /*1d00*/  MOV R0, 0x1d20 ;  /* 0x00001d2000007802 */ /* 0x000fce0000000f00 */
[----:B-----5:R-:W-:Y:S05]  /*1d10*/  CALL.REL.NOINC `($__internal_0_$__cuda_sm20_div_rn_f64_full) ;  /* 0x0000000000487944 */ /* 0x020fea0003c00000 */
[----:B------:R-:W-:Y:S01]  /*1d20*/  IMAD.MOV.U32 R2, RZ, RZ, R24 ;  /* 0x000000ffff027224 */ /* 0x000fe200078e0018 */
[----:B------:R-:W-:-:S07]  /*1d30*/  MOV R3, R25 ;  /* 0x0000001900037202 */ /* 0x000fce0000000f00 */
.L_x_23:
[----:B------:R-:W-:Y:S05]  /*1d40*/  BSYNC.RECONVERGENT B0 ;  /* 0x0000000000007941 */ /* 0x000fea0003800200 */
.L_x_22:
[----:B------:R-:W0:Y:S08]  /*1d50*/  LDC.64 R18, c[0x0][0x3d0] ;  /* 0x0000f400ff127b82 */ /* 0x000e300000000a00 */
[----:B------:R-:W1:Y:S01]  /*1d60*/  LDC.64 R22, c[0x0][0x3a8] ;  /* 0x0000ea00ff167b82 */ /* 0x000e620000000a00 */
[----:B0-----:R-:W2:Y:S01]  /*1d70*/  LDG.E.64 R18, desc[UR8][R18.64] ;  /* 0x0000000812127981 */ /* 0x001ea2000c1e1b00 */
[----:B-----5:R-:W-:-:S02]  /*1d80*/  DADD R12, R12, R2 ;  /* 0x000000000c0c7229 */ /* 0x020fc40000000002 */
[----:B------:R-:W-:Y:S01]  /*1d90*/  DMUL R4, R4, R14 ;  /* 0x0000000e04047228 */ /* 0x000fe20000000000 */
[----:B-1----:R-:W-:-:S03]  /*1da0*/  IMAD.WIDE R16, R16, 0x8, R22 ;  /* 0x0000000810107825 */ /* 0x002fc600078e0216 */
[----:B------:R-:W-:Y:S06]  /*1db0*/  BAR.SYNC.DEFER_BLOCKING 0x0 ;  /* 0x0000000000007b1d */ /* 0x000fec0000010000 */
[----:B------:R-:W-:Y:S01]  /*1dc0*/  DMUL R12, R10, R12 ;  /* 0x0000000c0a0c7228 */ /* 0x000fe20000000000 */
[----:B------:R-:W-:Y:S01]  /*1dd0*/  STG.E.64 desc[UR8][R16.64], R14 ;  /* 0x0000000e10007986 */ /* 0x000fe2000c101b08 */
[----:B--2---:R-:W-:-:S08]  /*1de0*/  DADD R20, R14, -R18 ;  /* 0x000000000e147229 */ /* 0x004fd00000000812 */
[----:B------:R-:W-:-:S08]  /*1df0*/  DADD R20, R20, -1 ;  /* 0xbff0000014147429 */ /* 0x000fd00000000000 */
[----:B------:R-:W-:-:S08]  /*1e00*/  DFMA R4, -R4, R20, -R8 ;  /* 0x000000140404722b */ /* 0x000fd00000000908 */
[----:B------:R-:W-:-:S07]  /*1e10*/  DFMA R4, R12, R4, R8 ;  /* 0x000000040c04722b */ /* 0x000fce0000000008 */
[----:B------:R-:W-:Y:S01]  /*1e20*/  STG.E.64 desc[UR8][R6.64], R4 ;  /* 0x0000000406007986 */ /* 0x000fe2000c101b08 */
[----:B------:R-:W-:Y:S05]  /*1e30*/  EXIT ;  /* 0x000000000000794d */ /* 0x000fea0003800000 */
        .weak           $__internal_0_$__cuda_sm20_div_rn_f64_full
        .type           $__internal_0_$__cuda_sm20_div_rn_f64_full,@function
        .size           $__internal_0_$__cuda_sm20_div_rn_f64_full,(.L_x_30 - $__internal_0_$__cuda_sm20_div_rn_f64_full)
$__internal_0_$__cuda_sm20_div_rn_f64_full:
[C---:B------:R-:W-:Y:S01]  /*1e40*/  FSETP.GEU.AND P0, PT, |R21|.reuse, 1.469367938527859385e-39, PT ;  /* 0x001000001500780b */ /* 0x040fe20003f0e200 */
[----:B------:R-:W-:Y:S01]  /*1e50*/  IMAD.MOV.U32 R22, RZ, RZ, 0x1 ;  /* 0x00000001ff167424 */ /* 0x000fe200078e00ff */
[----:B------:R-:W-:Y:S01]  /*1e60*/  LOP3.LUT R2, R21, 0x800fffff, RZ, 0xc0, !PT ;  /* 0x800fffff15027812 */ /* 0x000fe200078ec0ff */
[----:B------:R-:W-:Y:S01]  /*1e70*/  BSSY.RECONVERGENT B1, `(.L_x_24) ;  /* 0x0000055000017945 */ /* 0x000fe20003800200 */
[C---:B------:R-:W-:Y:S02]  /*1e80*/  FSETP.GEU.AND P2, PT, |R19|.reuse, 1.469367938527859385e-39, PT ;  /* 0x001000001300780b */ /* 0x040fe40003f4e200 */
[----:B------:R-:W-:Y:S01]  /*1e90*/  LOP3.LUT R3, R2, 0x3ff00000, RZ, 0xfc, !PT ;  /* 0x3ff0000002037812 */ /* 0x000fe200078efcff */
[----:B------:R-:W-:Y:S01]  /*1ea0*/  IMAD.MOV.U32 R2, RZ, RZ, R20 ;  /* 0x000000ffff027224 */ /* 0x000fe200078e0014 */
[----:B------:R-:W-:Y:S02]  /*1eb0*/  LOP3.LUT R17, R19, 0x7ff00000, RZ, 0xc0, !PT ;  /* 0x7ff0000013117812 */ /* 0x000fe400078ec0ff */
[----:B------:R-:W-:-:S03]  /*1ec0*/  LOP3.LUT R30, R21, 0x7ff00000, RZ, 0xc0, !PT ;  /* 0x7ff00000151e7812 */ /* 0x000fc600078ec0ff */
[----:B------:R-:W-:Y:S01]  /*1ed0*/  @!P0 DMUL R2, R20, 8.98846567431157953865e+307 ;  /* 0x7fe0000014028828 */ /* 0x000fe20000000000 */
[----:B------:R-:W-:-:S03]  /*1ee0*/  ISETP.GE.U32.AND P1, PT, R17, R30, PT ;  /* 0x0000001e1100720c */ /* 0x000fc60003f26070 */
[----:B------:R-:W-:Y:S01]  /*1ef0*/  @!P2 LOP3.LUT R28, R21, 0x7ff00000, RZ, 0xc0, !PT ;  /* 0x7ff00000151ca812 */ /* 0x000fe200078ec0ff */
[----:B------:R-:W-:Y:S01]  /*1f00*/  @!P2 IMAD.MOV.U32 R32, RZ, RZ, RZ ;  /* 0x000000ffff20a224 */ /* 0x000fe200078e00ff */
[----:B------:R-:W0:Y:S02]  /*1f10*/  MUFU.RCP64H R23, R3 ;  /* 0x0000000300177308 */ /* 0x000e240000001800 */
[----:B------:R-:W-:Y:S01]  /*1f20*/  @!P2 ISETP.GE.U32.AND P3, PT, R17, R28, PT ;  /* 0x0000001c1100a20c */ /* 0x000fe20003f66070 */
[----:B0-----:R-:W-:-:S08]  /*1f30*/  DFMA R24, R22, -R2, 1 ;  /* 0x3ff000001618742b */ /* 0x001fd00000000802 */
[----:B------:R-:W-:Y:S01]  /*1f40*/  DFMA R26, R24, R24, R24 ;  /* 0x00000018181a722b */ /* 0x000fe20000000018 */
[----:B------:R-:W-:-:S05]  /*1f50*/  IMAD.MOV.U32 R24, RZ, RZ, 0x1ca00000 ;  /* 0x1ca00000ff187424 */ /* 0x000fca00078e00ff */
[C---:B------:R-:W-:Y:S02]  /*1f60*/  @!P2 SEL R25, R24.reuse, 0x63400000, !P3 ;  /* 0x634000001819a807 */ /* 0x040fe40005800000 */
[----:B------:R-:W-:Y:S01]  /*1f70*/  DFMA R26, R22, R26, R22 ;  /* 0x0000001a161a722b */ /* 0x000fe20000000016 */
[----:B------:R-:W-:Y:S02]  /*1f80*/  SEL R23, R24, 0x63400000, !P1 ;  /* 0x6340000018177807 */ /* 0x000fe40004800000 */
[--C-:B------:R-:W-:Y:S02]  /*1f90*/  @!P2 LOP3.LUT R25, R25, 0x80000000, R19.reuse, 0xf8, !PT ;  /* 0x800000001919a812 */ /* 0x100fe400078ef813 */
[----:B------:R-:W-:Y:S02]  /*1fa0*/  LOP3.LUT R23, R23, 0x800fffff, R19, 0xf8, !PT ;  /* 0x800fffff17177812 */ /* 0x000fe400078ef813 */
[----:B------:R-:W-:Y:S01]  /*1fb0*/  @!P2 LOP3.LUT R33, R25, 0x100000, RZ, 0xfc, !PT ;  /* 0x001000001921a812 */ /* 0x000fe200078efcff */
[----:B------:R-:W-:Y:S01]  /*1fc0*/  DFMA R28, R26, -R2, 1 ;  /* 0x3ff000001a1c742b */ /* 0x000fe20000000802 */
[----:B------:R-:W-:-:S06]  /*1fd0*/  MOV R22, R18 ;  /* 0x0000001200167202 */ /* 0x000fcc0000000f00 */
[----:B------:R-:W-:Y:S01]  /*1fe0*/  @!P2 DFMA R22, R22, 2, -R32 ;  /* 0x400000001616a82b */ /* 0x000fe20000000820 */
[----:B------:R-:W-:Y:S01]  /*1ff0*/  IMAD.MOV.U32 R32, RZ, RZ, R17 ;  /* 0x000000ffff207224 */ /* 0x000fe200078e0011 */
[----:B------:R-:W-:Y:S01]  /*2000*/  DFMA R26, R26, R28, R26 ;  /* 0x0000001c1a1a722b */ /* 0x000fe2000000001a */
[----:B------:R-:W-:Y:S01]  /*2010*/  IMAD.MOV.U32 R33, RZ, RZ, R30 ;  /* 0x000000ffff217224 */ /* 0x000fe200078e001e */
[----:B------:R-:W-:-:S06]  /*2020*/  @!P0 LOP3.LUT R33, R3, 0x7ff00000, RZ, 0xc0, !PT ;  /* 0x7ff0000003218812 */ /* 0x000fcc00078ec0ff */
[----:B------:R-:W-:Y:S01]  /*2030*/  @!P2 LOP3.LUT R32, R23, 0x7ff00000, RZ, 0xc0, !PT ;  /* 0x7ff000001720a812 */ /* 0x000fe200078ec0ff */
[----:B------:R-:W-:-:S03]  /*2040*/  DMUL R28, R26, R22 ;  /* 0x000000161a1c7228 */ /* 0x000fc60000000000 */
[----:B------:R-:W-:-:S04]  /*2050*/  IADD3 R25, PT, PT, R32, -0x1, RZ ;  /* 0xffffffff20197810 */ /* 0x000fc80007ffe0ff */
[----:B------:R-:W-:Y:S01]  /*2060*/  ISETP.GT.U32.AND P0, PT, R25, 0x7feffffe, PT ;  /* 0x7feffffe1900780c */ /* 0x000fe20003f04070 */
[----:B------:R-:W-:Y:S01]  /*2070*/  VIADD R25, R33, 0xffffffff ;  /* 0xffffffff21197836 */ /* 0x000fe20000000000 */
[----:B------:R-:W-:-:S04]  /*2080*/  DFMA R30, R28, -R2, R22 ;  /* 0x800000021c1e722b */ /* 0x000fc80000000016 */
[----:B------:R-:W-:-:S04]  /*2090*/  ISETP.GT.U32.OR P0, PT, R25, 0x7feffffe, P0 ;  /* 0x7feffffe1900780c */ /* 0x000fc80000704470 */
[----:B------:R-:W-:-:S09]  /*20a0*/  DFMA R26, R26, R30, R28 ;  /* 0x0000001e1a1a722b */ /* 0x000fd2000000001c */
[----:B------:R-:W-:Y:S05]  /*20b0*/  @P0 BRA `(.L_x_25) ;  /* 0x00000000006c0947 */ /* 0x000fea0003800000 */
[----:B------:R-:W-:-:S04]  /*20c0*/  LOP3.LUT R28, R21, 0x7ff00000, RZ, 0xc0, !PT ;  /* 0x7ff00000151c7812 */ /* 0x000fc800078ec0ff */
[CC--:B------:R-:W-:Y:S02]  /*20d0*/  VIADDMNMX R18, R17.reuse, -R28.reuse, 0xb9600000, !PT ;  /* 0xb960000011127446 */ /* 0x0c0fe4000780091c */
[----:B------:R-:W-:Y:S02]  /*20e0*/  ISETP.GE.U32.AND P0, PT, R17, R28, PT ;  /* 0x0000001c1100720c */ /* 0x000fe40003f06070 */
[----:B------:R-:W-:Y:S02]  /*20f0*/  VIMNMX R17, PT, PT, R18, 0x46a00000, PT ;  /* 0x46a0000012117848 */ /* 0x000fe40003fe0100 */
[----:B------:R-:W-:Y:S02]  /*2100*/  SEL R24, R24, 0x63400000, !P0 ;  /* 0x6340000018187807 */ /* 0x000fe40004000000 */
[----:B------:R-:W-:-:S03]  /*2110*/  MOV R18, RZ ;  /* 0x000000ff00127202 */ /* 0x000fc60000000f00 */
[----:B------:R-:W-:-:S04]  /*2120*/  IMAD.IADD R17, R17, 0x1, -R24 ;  /* 0x0000000111117824 */ /* 0x000fc800078e0a18 */
[----:B------:R-:W-:-:S06]  /*2130*/  VIADD R19, R17, 0x7fe00000 ;  /* 0x7fe0000011137836 */ /* 0x000fcc0000000000 */
[----:B------:R-:W-:-:S10]  /*2140*/  DMUL R24, R26, R18 ;  /* 0x000000121a187228 */ /* 0x000fd40000000000 */
[----:B------:R-:W-:-:S13]  /*2150*/  FSETP.GTU.AND P0, PT, |R25|, 1.469367938527859385e-39, PT ;  /* 0x001000001900780b */ /* 0x000fda0003f0c200 */
[----:B------:R-:W-:Y:S05]  /*2160*/  @P0 BRA `(.L_x_26) ;  /* 0x0000000000940947 */ /* 0x000fea0003800000 */
[----:B------:R-:W-:Y:S01]  /*2170*/  DFMA R2, R26, -R2, R22 ;  /* 0x800000021a02722b */ /* 0x000fe20000000016 */
[----:B------:R-:W-:-:S09]  /*2180*/  IMAD.MOV.U32 R18, RZ, RZ, RZ ;  /* 0x000000ffff127224 */ /* 0x000fd200078e00ff */
[C---:B------:R-:W-:Y:S02]  /*2190*/  FSETP.NEU.AND P0, PT, R3.reuse, RZ, PT ;  /* 0x000000ff0300720b */ /* 0x040fe40003f0d000 */
[----:B------:R-:W-:-:S04]  /*21a0*/  LOP3.LUT R21, R3, 0x80000000, R21, 0x48, !PT ;  /* 0x8000000003157812 */ /* 0x000fc800078e4815 */
[----:B------:R-:W-:-:S07]  /*21b0*/  LOP3.LUT R19, R21, R19, RZ, 0xfc, !PT ;  /* 0x0000001315137212 */ /* 0x000fce00078efcff */
[----:B------:R-:W-:Y:S05]  /*21c0*/  @!P0 BRA `(.L_x_26) ;  /* 0x00000000007c8947 */ /* 0x000fea0003800000 */
[----:B------:R-:W-:Y:S01]  /*21d0*/  IMAD.MOV R3, RZ, RZ, -R17 ;  /* 0x000000ffff037224 */ /* 0x000fe200078e0a11 */
[----:B------:R-:W-:Y:S01]  /*21e0*/  DMUL.RP R18, R26, R18 ;  /* 0x000000121a127228 */ /* 0x000fe20000008000 */
[----:B------:R-:W-:Y:S01]  /*21f0*/  IMAD.MOV.U32 R2, RZ, RZ, RZ ;  /* 0x000000ffff027224 */ /* 0x000fe200078e00ff */
[----:B------:R-:W-:-:S05]  /*2200*/  IADD3 R17, PT, PT, -R17, -0x43300000, RZ ;  /* 0xbcd0000011117810 */ /* 0x000fca0007ffe1ff */
[----:B------:R-:W-:-:S03]  /*2210*/  DFMA R2, R24, -R2, R26 ;  /* 0x800000021802722b */ /* 0x000fc6000000001a */
[----:B------:R-:W-:-:S07]  /*2220*/  LOP3.LUT R21, R19, R21, RZ, 0x3c, !PT ;  /* 0x0000001513157212 */ /* 0x000fce00078e3cff */
[----:B------:R-:W-:-:S04]  /*2230*/  FSETP.NEU.AND P0, PT, |R3|, R17, PT ;  /* 0x000000110300720b */ /* 0x000fc80003f0d200 */
[----:B------:R-:W-:Y:S02]  /*2240*/  FSEL R24, R18, R24, !P0 ;  /* 0x0000001812187208 */ /* 0x000fe40004000000 */
[----:B------:R-:W-:Y:S01]  /*2250*/  FSEL R25, R21, R25, !P0 ;  /* 0x0000001915197208 */ /* 0x000fe20004000000 */
[----:B------:R-:W-:Y:S06]  /*2260*/  BRA `(.L_x_26) ;  /* 0x0000000000547947 */ /* 0x000fec0003800000 */
.L_x_25:
[----:B------:R-:W-:-:S14]  /*2270*/  DSETP.NAN.AND P0, PT, R18, R18, PT ;  /* 0x000000121200722a */ /* 0x000fdc0003f08000 */
[----:B------:R-:W-:Y:S05]  /*2280*/  @P0 BRA `(.L_x_27) ;  /* 0x0000000000440947 */ /* 0x000fea0003800000 */
[----:B------:R-:W-:-:S14]  /*2290*/  DSETP.NAN.AND P0, PT, R20, R20, PT ;  /* 0x000000141400722a */ /* 0x000fdc0003f08000 */
[----:B------:R-:W-:Y:S05]  /*22a0*/  @P0 BRA `(.L_x_28) ;  /* 0x0000000000300947 */ /* 0x000fea0003800000 */
[----:B------:R-:W-:Y:S01]  /*22b0*/  ISETP.NE.AND P0, PT, R32, R33, PT ;  /* 0x000000212000720c */ /* 0x000fe20003f05270 */
[----:B------:R-:W-:Y:S01]  /*22c0*/  IMAD.MOV.U32 R25, RZ, RZ, -0x80000 ;  /* 0xfff80000ff197424 */ /* 0x000fe200078e00ff */
[----:B------:R-:W-:-:S11]  /*22d0*/  MOV R24, 0x0 ;  /* 0x0000000000187802 */ /* 0x000fd60000000f00 */
[----:B------:R-:W-:Y:S05]  /*22e0*/  @!P0 BRA `(.L_x_26) ;  /* 0x0000000000348947 */ /* 0x000fea0003800000 */
[----:B------:R-:W-:Y:S02]  /*22f0*/  ISETP.NE.AND P0, PT, R32, 0x7ff00000, PT ;  /* 0x7ff000002000780c */ /* 0x000fe40003f05270 */
[----:B------:R-:W-:Y:S02]  /*2300*/  LOP3.LUT R25, R19, 0x80000000, R21, 0x48, !PT ;  /* 0x8000000013197812 */ /* 0x000fe400078e4815 */
[----:B------:R-:W-:-:S13]  /*2310*/  ISETP.EQ.OR P0, PT, R33, RZ, !P0 ;  /* 0x000000ff2100720c */ /* 0x000fda0004702670 */
[----:B------:R-:W-:Y:S01]  /*2320*/  @P0 LOP3.LUT R2, R25, 0x7ff00000, RZ, 0xfc, !PT ;  /* 0x7ff0000019020812 */ /* 0x000fe200078efcff */
[----:B------:R-:W-:Y:S02]  /*2330*/  @!P0 IMAD.MOV.U32 R24, RZ, RZ, RZ ;  /* 0x000000ffff188224 */ /* 0x000fe400078e00ff */
[----:B------:R-:W-:Y:S01]  /*2340*/  @P0 IMAD.MOV.U32 R24, RZ, RZ, RZ ;  /* 0x000000ffff180224 */ /* 0x000fe200078e00ff */
[----:B------:R-:W-:Y:S01]  /*2350*/  @P0 MOV R25, R2 ;  /* 0x0000000200190202 */ /* 0x000fe20000000f00 */
[----:B------:R-:W-:Y:S06]  /*2360*/  BRA `(.L_x_26) ;  /* 0x0000000000147947 */ /* 0x000fec0003800000 */
.L_x_28:
[----:B------:R-:W-:Y:S01]  /*2370*/  LOP3.LUT R25, R21, 0x80000, RZ, 0xfc, !PT ;  /* 0x0008000015197812 */ /* 0x000fe200078efcff */
[----:B------:R-:W-:Y:S01]  /*2380*/  IMAD.MOV.U32 R24, RZ, RZ, R20 ;  /* 0x000000ffff187224 */ /* 0x000fe200078e0014 */
[----:B------:R-:W-:Y:S06]  /*2390*/  BRA `(.L_x_26) ;  /* 0x0000000000087947 */ /* 0x000fec0003800000 */
.L_x_27:
[----:B------:R-:W-:Y:S01]  /*23a0*/  LOP3.LUT R25, R19, 0x80000, RZ, 0xfc, !PT ;  /* 0x0008000013197812 */ /* 0x000fe200078efcff */
[----:B------:R-:W-:-:S07]  /*23b0*/  IMAD.MOV.U32 R24, RZ, RZ, R18 ;  /* 0x000000ffff187224 */ /* 0x000fce00078e0012 */
.L_x_26:
[----:B------:R-:W-:Y:S05]  /*23c0*/  BSYNC.RECONVERGENT B1 ;  /* 0x0000000000017941 */ /* 0x000fea0003800200 */
.L_x_24:
[----:B------:R-:W-:Y:S01]  /*23d0*/  MOV R2, R0 ;  /* 0x0000000000027202 */ /* 0x000fe20000000f00 */
[----:B------:R-:W-:-:S04]  /*23e0*/  IMAD.MOV.U32 R3, RZ, RZ, 0x0 ;  /* 0x00000000ff037424 */ /* 0x000fc800078e00ff */
[----:B------:R-:W-:Y:S05]  /*23f0*/  RET.REL.NODEC R2 `(_Z7pde_odePKdS0_S0_PKiS2_PdS3_S0_S0_S0_S0_S3_S0_) ;  /* 0xffffffdc02007950 */ /* 0x000fea0003c3ffff */
.L_x_29:
[----:B------:R-:W-:-:S00]  /*2400*/  BRA `(.L_x_29) ;  /* 0xfffffffc00fc7947 */ /* 0x000fc0000383ffff */
[----:B------:R-:W-:-:S00]  /*2410*/  NOP ;  /* 0x0000000000007918 */ /* 0x000fc00000000000 */
        /* <DEDUP_REMOVED lines=14> */
.L_x_30:


//--------------------- .nv.shared._Z7pde_odePKdS0_S0_PKiS2_PdS3_S0_S0_S0_S0_S3_S0_ --------------------------
	.section	.nv.shared._Z7pde_odePKdS0_S0_PKiS2_PdS3_S0_S0_S0_S0_S3_S0_,"aw",@nobits
	.sectionflags	@""
	.align	8
.nv.shared._Z7pde_odePKdS0_S0_PKiS2_PdS3_S0_S0_S0_S0_S3_S0_:
	.zero		3616


//--------------------- .nv.shared.reserved.0     --------------------------
	.section	.nv.shared.reserved.0,"aw",@nobits
	.weak		__nv_reservedSMEM_offset_0_alias
	.size		__nv_reservedSMEM_offset_0_alias, 0, 64
	.other		__nv_reservedSMEM_offset_0_alias,@"STO_CUDA_RESERVED_SHARED STV_DEFAULT"
__nv_reservedSMEM_offset_0_alias:
	.zero		0
	.zero		64


//--------------------- .nv.constant0._Z7pde_odePKdS0_S0_PKiS2_PdS3_S0_S0_S0_S0_S3_S0_ --------------------------
	.section	.nv.constant0._Z7pde_odePKdS0_S0_PKiS2_PdS3_S0_S0_S0_S0_S3_S0_,"a",@progbits
	.sectionflags	@""
	.align	4
.nv.constant0._Z7pde_odePKdS0_S0_PKiS2_PdS3_S0_S0_S0_S0_S3_S0_:
	.zero		1000


//--------------------- SYMBOLS --------------------------

	.type		.nv.reservedSmem.offset0,@object
	.size		.nv.reservedSmem.offset0,0x4
	.type		.nv.reservedSmem.cap,@object
	.size		.nv.reservedSmem.cap,0x4
